	.target	sm_100a

	.elftype	@"ET_EXEC"


//--------------------- .note.nv.tkinfo           --------------------------
	.section	.note.nv.tkinfo,"",@"SHT_NOTE"
	.sectionflags	@"SHF_NOTE_NV_TKINFO"
	.tkinfo
        /*0018*/ 	.word	0x00000081
        /*0030*/ 	.string	""
        /*0030*/ 	.string	"ptxas-blackwell"
        /*0030*/ 	.string	"Cuda compilation tools, release 12.9, V12.9.86"
        /*0030*/ 	.string	"Build cuda_12.9.r12.9/compiler.36037853_0"
        /*0030*/ 	.string	"-v  -suppress-debug-info  -lineinfo  -arch sm_100a "



//--------------------- .note.nv.cuver            --------------------------
	.section	.note.nv.cuver,"",@"SHT_NOTE"
	.sectionflags	@"SHF_NOTE_NV_CUVER"
        /*0018*/ 	.short	0x0001
        /*001a*/ 	.short	0x0064
        /*001c*/ 	.short	0x0001
        /*001e*/ 	.short	0x0000
        /*0020*/ 	.short	0x0001
        /*0022*/ 	.short	0x0000


//--------------------- .nv.info                  --------------------------
	.section	.nv.info,"",@"SHT_CUDA_INFO"
	.align	4


	//----- nvinfo : EIATTR_REGCOUNT
	.align		4
        /*0000*/ 	.byte	0x04, 0x2f
        /*0002*/ 	.short	(.L_4 - .L_3)
	.align		4
.L_3:
        /*0004*/ 	.word	index@(gluon_tcgen05)
        /*0008*/ 	.word	0x00000047


	//----- nvinfo : EIATTR_FRAME_SIZE
	.align		4
.L_4:
        /*000c*/ 	.byte	0x04, 0x11
        /*000e*/ 	.short	(.L_6 - .L_5)
	.align		4
.L_5:
        /*0010*/ 	.word	index@($__internal_2_$__cuda_sm10x_tcgen05_guardrail_trap_unallocated_columns_being_dealloced)
        /*0014*/ 	.word	0x00000000


	//----- nvinfo : EIATTR_FRAME_SIZE
	.align		4
.L_6:
        /*0018*/ 	.byte	0x04, 0x11
        /*001a*/ 	.short	(.L_8 - .L_7)
	.align		4
.L_7:
        /*001c*/ 	.word	index@($__internal_1_$__cuda_sm10x_tcgen05_guardrail_trap_phase_invalid_during_alloc)
        /*0020*/ 	.word	0x00000000


	//----- nvinfo : EIATTR_FRAME_SIZE
	.align		4
.L_8:
        /*0024*/ 	.byte	0x04, 0x11
        /*0026*/ 	.short	(.L_10 - .L_9)
	.align		4
.L_9:
        /*0028*/ 	.word	index@($__internal_0_$__cuda_sm10x_tcgen05_guardrail_trap_col_being_dealloced_not_returned_by_alloc)
        /*002c*/ 	.word	0x00000000


	//----- nvinfo : EIATTR_FRAME_SIZE
	.align		4
.L_10:
        /*0030*/ 	.byte	0x04, 0x11
        /*0032*/ 	.short	(.L_12 - .L_11)
	.align		4
.L_11:
        /*0034*/ 	.word	index@(gluon_tcgen05)
        /*0038*/ 	.word	0x00000000


	//----- nvinfo : EIATTR_MIN_STACK_SIZE
	.align		4
.L_12:
        /*003c*/ 	.byte	0x04, 0x12
        /*003e*/ 	.short	(.L_14 - .L_13)
	.align		4
.L_13:
        /*0040*/ 	.word	index@(gluon_tcgen05)
        /*0044*/ 	.word	0x00000000
.L_14:


//--------------------- .nv.info.gluon_tcgen05    --------------------------
	.section	.nv.info.gluon_tcgen05,"",@"SHT_CUDA_INFO"
	.sectionflags	@""
	.align	4


	//----- nvinfo : EIATTR_CUDA_API_VERSION
	.align		4
        /*0000*/ 	.byte	0x04, 0x37
        /*0002*/ 	.short	(.L_16 - .L_15)
.L_15:
        /*0004*/ 	.word	0x00000081


	//----- nvinfo : EIATTR_KPARAM_INFO
	.align		4
.L_16:
        /*0008*/ 	.byte	0x04, 0x17
        /*000a*/ 	.short	(.L_18 - .L_17)
.L_17:
        /*000c*/ 	.word	0x00000000
        /*0010*/ 	.short	0x000a
        /*0012*/ 	.short	0x0048
        /*0014*/ 	.byte	0x00, 0xf4, 0x21, 0x00


	//----- nvinfo : EIATTR_KPARAM_INFO
	.align		4
.L_18:
        /*0018*/ 	.byte	0x04, 0x17
        /*001a*/ 	.short	(.L_20 - .L_19)
.L_19:
        /*001c*/ 	.word	0x00000000
        /*0020*/ 	.short	0x0009
        /*0022*/ 	.short	0x0040
        /*0024*/ 	.byte	0x00, 0xf4, 0x21, 0x00


	//----- nvinfo : EIATTR_KPARAM_INFO
	.align		4
.L_20:
        /*0028*/ 	.byte	0x04, 0x17
        /*002a*/ 	.short	(.L_22 - .L_21)
.L_21:
        /*002c*/ 	.word	0x00000000
        /*0030*/ 	.short	0x0008
        /*0032*/ 	.short	0x0038
        /*0034*/ 	.byte	0x00, 0xf0, 0x21, 0x00


	//----- nvinfo : EIATTR_KPARAM_INFO
	.align		4
.L_22:
        /*0038*/ 	.byte	0x04, 0x17
        /*003a*/ 	.short	(.L_24 - .L_23)
.L_23:
        /*003c*/ 	.word	0x00000000
        /*0040*/ 	.short	0x0007
        /*0042*/ 	.short	0x0030
        /*0044*/ 	.byte	0x00, 0xf0, 0x21, 0x00


	//----- nvinfo : EIATTR_KPARAM_INFO
	.align		4
.L_24:
        /*0048*/ 	.byte	0x04, 0x17
        /*004a*/ 	.short	(.L_26 - .L_25)
.L_25:
        /*004c*/ 	.word	0x00000000
        /*0050*/ 	.short	0x0006
        /*0052*/ 	.short	0x0028
        /*0054*/ 	.byte	0x00, 0xf0, 0x21, 0x00


	//----- nvinfo : EIATTR_KPARAM_INFO
	.align		4
.L_26:
        /*0058*/ 	.byte	0x04, 0x17
        /*005a*/ 	.short	(.L_28 - .L_27)
.L_27:
        /*005c*/ 	.word	0x00000000
        /*0060*/ 	.short	0x0005
        /*0062*/ 	.short	0x0020
        /*0064*/ 	.byte	0x00, 0xf0, 0x11, 0x00


	//----- nvinfo : EIATTR_KPARAM_INFO
	.align		4
.L_28:
        /*0068*/ 	.byte	0x04, 0x17
        /*006a*/ 	.short	(.L_30 - .L_29)
.L_29:
        /*006c*/ 	.word	0x00000000
        /*0070*/ 	.short	0x0004
        /*0072*/ 	.short	0x001c
        /*0074*/ 	.byte	0x00, 0xf0, 0x11, 0x00


	//----- nvinfo : EIATTR_KPARAM_INFO
	.align		4
.L_30:
        /*0078*/ 	.byte	0x04, 0x17
        /*007a*/ 	.short	(.L_32 - .L_31)
.L_31:
        /*007c*/ 	.word	0x00000000
        /*0080*/ 	.short	0x0003
        /*0082*/ 	.short	0x0018
        /*0084*/ 	.byte	0x00, 0xf0, 0x11, 0x00


	//----- nvinfo : EIATTR_KPARAM_INFO
	.align		4
.L_32:
        /*0088*/ 	.byte	0x04, 0x17
        /*008a*/ 	.short	(.L_34 - .L_33)
.L_33:
        /*008c*/ 	.word	0x00000000
        /*0090*/ 	.short	0x0002
        /*0092*/ 	.short	0x0010
        /*0094*/ 	.byte	0x00, 0xf4, 0x21, 0x00


	//----- nvinfo : EIATTR_KPARAM_INFO
	.align		4
.L_34:
        /*0098*/ 	.byte	0x04, 0x17
        /*009a*/ 	.short	(.L_36 - .L_35)
.L_35:
        /*009c*/ 	.word	0x00000000
        /*00a0*/ 	.short	0x0001
        /*00a2*/ 	.short	0x0008
        /*00a4*/ 	.byte	0x00, 0xf4, 0x21, 0x00


	//----- nvinfo : EIATTR_KPARAM_INFO
	.align		4
.L_36:
        /*00a8*/ 	.byte	0x04, 0x17
        /*00aa*/ 	.short	(.L_38 - .L_37)
.L_37:
        /*00ac*/ 	.word	0x00000000
        /*00b0*/ 	.short	0x0000
        /*00b2*/ 	.short	0x0000
        /*00b4*/ 	.byte	0x00, 0xf4, 0x21, 0x00


	//----- nvinfo : EIATTR_AT_ENTRY_FRAGMENTS
	.align		4
.L_38:
        /*00b8*/ 	.byte	0x04, 0x4f
        /*00ba*/ 	.short	(.L_40 - .L_39)


	//   ....[0]....
.L_39:
        /*00bc*/ 	.word	0x00000004


	//----- nvinfo : EIATTR_RESERVED_SMEM_USED
	.align		4
.L_40:
        /*00c0*/ 	.byte	0x01, 0x41
	.zero		2


	//----- nvinfo : EIATTR_SPARSE_MMA_MASK
	.align		4
        /*00c4*/ 	.byte	0x03, 0x50
        /*00c6*/ 	.short	0x0000


	//----- nvinfo : EIATTR_TCGEN05_1CTA_USED
	.align		4
        /*00c8*/ 	.byte	0x01, 0x51
	.zero		2


	//----- nvinfo : EIATTR_MAXREG_COUNT
	.align		4
        /*00cc*/ 	.byte	0x03, 0x1b
        /*00ce*/ 	.short	0x00ff


	//----- nvinfo : EIATTR_NUM_BARRIERS
	.align		4
        /*00d0*/ 	.byte	0x02, 0x4c
        /*00d2*/ 	.byte	0x01
	.zero		1


	//----- nvinfo : EIATTR_INT_WARP_WIDE_INSTR_OFFSETS
	.align		4
        /*00d4*/ 	.byte	0x04, 0x31
        /*00d6*/ 	.short	(.L_42 - .L_41)


	//   ....[0]....
.L_41:
        /*00d8*/ 	.word	0x00001750


	//   ....[1]....
        /*00dc*/ 	.word	0x00001770


	//   ....[2]....
        /*00e0*/ 	.word	0x000017f0


	//   ....[3]....
        /*00e4*/ 	.word	0x00001b00


	//   ....[4]....
        /*00e8*/ 	.word	0x00001b10


	//   ....[5]....
        /*00ec*/ 	.word	0x00001b60


	//   ....[6]....
        /*00f0*/ 	.word	0x00001b70


	//   ....[7]....
        /*00f4*/ 	.word	0x00001f90


	//   ....[8]....
        /*00f8*/ 	.word	0x00001fa0


	//   ....[9]....
        /*00fc*/ 	.word	0x00002120


	//   ....[10]....
        /*0100*/ 	.word	0x00002170


	//   ....[11]....
        /*0104*/ 	.word	0x000021a0


	//   ....[12]....
        /*0108*/ 	.word	0x000021d0


	//   ....[13]....
        /*010c*/ 	.word	0x00002690


	//   ....[14]....
        /*0110*/ 	.word	0x000026a0


	//   ....[15]....
        /*0114*/ 	.word	0x00002a10


	//   ....[16]....
        /*0118*/ 	.word	0x00002a20


	//   ....[17]....
        /*011c*/ 	.word	0x00002f10


	//   ....[18]....
        /*0120*/ 	.word	0x00002f60


	//----- nvinfo : EIATTR_COOP_GROUP_MASK_REGIDS
	.align		4
.L_42:
        /*0124*/ 	.byte	0x04, 0x29
        /*0126*/ 	.short	(.L_44 - .L_43)


	//   ....[0]....
.L_43:
        /*0128*/ 	.word	0xffffffff


	//   ....[1]....
        /*012c*/ 	.word	0xffffffff


	//   ....[2]....
        /*0130*/ 	.word	0xffffffff


	//   ....[3]....
        /*0134*/ 	.word	0xffffffff


	//   ....[4]....
        /*0138*/ 	.word	0xffffffff


	//   ....[5]....
        /*013c*/ 	.word	0xffffffff


	//   ....[6]....
        /*0140*/ 	.word	0xffffffff


	//   ....[7]....
        /*0144*/ 	.word	0xffffffff


	//   ....[8]....
        /*0148*/ 	.word	0xffffffff


	//   ....[9]....
        /*014c*/ 	.word	0xffffffff


	//----- nvinfo : EIATTR_COOP_GROUP_INSTR_OFFSETS
	.align		4
.L_44:
        /*0150*/ 	.byte	0x04, 0x28
        /*0152*/ 	.short	(.L_46 - .L_45)


	//   ....[0]....
.L_45:
        /*0154*/ 	.word	0x00000050


	//   ....[1]....
        /*0158*/ 	.word	0x00000310


	//   ....[2]....
        /*015c*/ 	.word	0x00000500


	//   ....[3]....
        /*0160*/ 	.word	0x000009a0


	//   ....[4]....
        /*0164*/ 	.word	0x00000ae0


	//   ....[5]....
        /*0168*/ 	.word	0x00000fe0


	//   ....[6]....
        /*016c*/ 	.word	0x00001120


	//   ....[7]....
        /*0170*/ 	.word	0x00001610


	//   ....[8]....
        /*0174*/ 	.word	0x00002da0


	//   ....[9]....
        /*0178*/ 	.word	0x00003010


	//----- nvinfo : EIATTR_VRC_CTA_INIT_COUNT
	.align		4
.L_46:
        /*017c*/ 	.byte	0x02, 0x4a
        /*017e*/ 	.byte	0x80
	.zero		1


	//----- nvinfo : EIATTR_MBARRIER_INSTR_OFFSETS
	.align		4
        /*0180*/ 	.byte	0x04, 0x39
        /*0182*/ 	.short	(.L_48 - .L_47)


	//   ....[0]....
.L_47:
        /*0184*/ 	.word	0x00001810
        /*0188*/ 	.word	0x000000ff
        /*018c*/ 	.word	0x00024000
        /*0190*/ 	.short	0x0100
        /*0192*/ 	.byte	0x0b
	.zero		1


	//   ....[1]....
        /*0194*/ 	.word	0x00001820
        /*0198*/ 	.word	0x000000ff
        /*019c*/ 	.word	0x00024020
        /*01a0*/ 	.short	0x0100
        /*01a2*/ 	.byte	0x0b
	.zero		1


	//   ....[2]....
        /*01a4*/ 	.word	0x000018d0
        /*01a8*/ 	.word	0x000000ff
        /*01ac*/ 	.word	0x00024008
        /*01b0*/ 	.short	0x0100
        /*01b2*/ 	.byte	0x0b
	.zero		1


	//   ....[3]....
        /*01b4*/ 	.word	0x000018e0
        /*01b8*/ 	.word	0x000000ff
        /*01bc*/ 	.word	0x00024028
        /*01c0*/ 	.short	0x0100
        /*01c2*/ 	.byte	0x0b
	.zero		1


	//   ....[4]....
        /*01c4*/ 	.word	0x000019f0
        /*01c8*/ 	.word	0x000000ff
        /*01cc*/ 	.word	0x00024010
        /*01d0*/ 	.short	0x0100
        /*01d2*/ 	.byte	0x0b
	.zero		1


	//   ....[5]....
        /*01d4*/ 	.word	0x00001a00
        /*01d8*/ 	.word	0x000000ff
        /*01dc*/ 	.word	0x00024030
        /*01e0*/ 	.short	0x0100
        /*01e2*/ 	.byte	0x0b
	.zero		1


	//   ....[6]....
        /*01e4*/ 	.word	0x00001c00
        /*01e8*/ 	.word	0x000000ff
        /*01ec*/ 	.word	0x00024000
        /*01f0*/ 	.short	0x010a
        /*01f2*/ 	.byte	0x0b
	.zero		1


	//   ....[7]....
        /*01f4*/ 	.word	0x00001ff0
        /*01f8*/ 	.word	0x000000ff
        /*01fc*/ 	.word	0x00024020
        /*0200*/ 	.short	0x010a
        /*0202*/ 	.byte	0x0b
	.zero		1


	//   ....[8]....
        /*0204*/ 	.word	0x00002250
        /*0208*/ 	.word	0x000000ff
        /*020c*/ 	.word	0x00024000
        /*0210*/ 	.short	0x010a
        /*0212*/ 	.byte	0x2a
	.zero		1


	//   ....[9]....
        /*0214*/ 	.word	0x000026e0
        /*0218*/ 	.word	0x000000ff
        /*021c*/ 	.word	0x00024020
        /*0220*/ 	.short	0x010a
        /*0222*/ 	.byte	0x2a
	.zero		1


	//   ....[10]....
        /*0224*/ 	.word	0x000027b0
        /*0228*/ 	.word	0x000000ff
        /*022c*/ 	.word	0x00024000
        /*0230*/ 	.short	0x0108
        /*0232*/ 	.byte	0x0b
	.zero		1


	//   ....[11]....
        /*0234*/ 	.word	0x000027c0
        /*0238*/ 	.word	0x000000ff
        /*023c*/ 	.word	0x00024020
        /*0240*/ 	.short	0x0108
        /*0242*/ 	.byte	0x0b
	.zero		1


	//   ....[12]....
        /*0244*/ 	.word	0x00002810
        /*0248*/ 	.word	0x000000ff
        /*024c*/ 	.word	0x00024008
        /*0250*/ 	.short	0x0108
        /*0252*/ 	.byte	0x0b
	.zero		1


	//   ....[13]....
        /*0254*/ 	.word	0x00002820
        /*0258*/ 	.word	0x000000ff
        /*025c*/ 	.word	0x00024028
        /*0260*/ 	.short	0x0108
        /*0262*/ 	.byte	0x0b
	.zero		1


	//   ....[14]....
        /*0264*/ 	.word	0x00002870
        /*0268*/ 	.word	0x000000ff
        /*026c*/ 	.word	0x00024010
        /*0270*/ 	.short	0x0108
        /*0272*/ 	.byte	0x0b
	.zero		1


	//   ....[15]....
        /*0274*/ 	.word	0x00002880
        /*0278*/ 	.word	0x000000ff
        /*027c*/ 	.word	0x00024030
        /*0280*/ 	.short	0x0108
        /*0282*/ 	.byte	0x0b
	.zero		1


	//   ....[16]....
        /*0284*/ 	.word	0x00003030
        /*0288*/ 	.word	0x000000ff
        /*028c*/ 	.word	0x00024000
        /*0290*/ 	.short	0x010a
        /*0292*/ 	.byte	0x0b
	.zero		1


	//   ....[17]....
        /*0294*/ 	.word	0x00003060
        /*0298*/ 	.word	0x000000ff
        /*029c*/ 	.word	0x00024020
        /*02a0*/ 	.short	0x010a
        /*02a2*/ 	.byte	0x0b
	.zero		1


	//   ....[18]....
        /*02a4*/ 	.word	0x00003090
        /*02a8*/ 	.word	0x000000ff
        /*02ac*/ 	.word	0x00024000
        /*02b0*/ 	.short	0x010a
        /*02b2*/ 	.byte	0x2a
	.zero		1


	//   ....[19]....
        /*02b4*/ 	.word	0x000030c0
        /*02b8*/ 	.word	0x000000ff
        /*02bc*/ 	.word	0x00024020
        /*02c0*/ 	.short	0x010a
        /*02c2*/ 	.byte	0x2a
	.zero		1


	//----- nvinfo : EIATTR_NUM_MBARRIERS
	.align		4
.L_48:
        /*02c4*/ 	.byte	0x03, 0x38
        /*02c6*/ 	.short	0x0006


	//----- nvinfo : EIATTR_EXIT_INSTR_OFFSETS
	.align		4
        /*02c8*/ 	.byte	0x04, 0x1c
        /*02ca*/ 	.short	(.L_50 - .L_49)


	//   ....[0]....
.L_49:
        /*02cc*/ 	.word	0x00003020


	//----- nvinfo : EIATTR_REQNTID
	.align		4
.L_50:
        /*02d0*/ 	.byte	0x04, 0x10
        /*02d2*/ 	.short	(.L_52 - .L_51)
.L_51:
        /*02d4*/ 	.word	0x00000080
        /*02d8*/ 	.word	0x00000001
        /*02dc*/ 	.word	0x00000001


	//----- nvinfo : EIATTR_CRS_STACK_SIZE
	.align		4
.L_52:
        /*02e0*/ 	.byte	0x04, 0x1e
        /*02e2*/ 	.short	(.L_54 - .L_53)
.L_53:
        /*02e4*/ 	.word	0x00000000


	//----- nvinfo : EIATTR_CBANK_PARAM_SIZE
	.align		4
.L_54:
        /*02e8*/ 	.byte	0x03, 0x19
        /*02ea*/ 	.short	0x0050


	//----- nvinfo : EIATTR_PARAM_CBANK
	.align		4
        /*02ec*/ 	.byte	0x04, 0x0a
        /*02ee*/ 	.short	(.L_56 - .L_55)
	.align		4
.L_55:
        /*02f0*/ 	.word	index@(.nv.constant0.gluon_tcgen05)
        /*02f4*/ 	.short	0x0380
        /*02f6*/ 	.short	0x0050


	//----- nvinfo : EIATTR_SW_WAR
	.align		4
.L_56:
        /*02f8*/ 	.byte	0x04, 0x36
        /*02fa*/ 	.short	(.L_58 - .L_57)
.L_57:
        /*02fc*/ 	.word	0x00000008
.L_58:


//--------------------- .nv.compat                --------------------------
	.section	.nv.compat,"",@"SHT_CUDA_COMPAT_INFO"
	.align	4
        /*0000*/ 	.byte	0x02, 0x02, 0x02, 0x00, 0x02, 0x05, 0x05, 0x00, 0x02, 0x03, 0x03, 0x00, 0x02, 0x06, 0x01, 0x00


//--------------------- .nv.callgraph             --------------------------
	.section	.nv.callgraph,"",@"SHT_CUDA_CALLGRAPH"
	.align	4
	.sectionentsize	8
	.align		4
        /*0000*/ 	.word	0x00000000
	.align		4
        /*0004*/ 	.word	0xffffffff
	.align		4
        /*0008*/ 	.word	0x00000000
	.align		4
        /*000c*/ 	.word	0xfffffffe
	.align		4
        /*0010*/ 	.word	0x00000000
	.align		4
        /*0014*/ 	.word	0xfffffffd
	.align		4
        /*0018*/ 	.word	0x00000000
	.align		4
        /*001c*/ 	.word	0xfffffffc


//--------------------- .text.gluon_tcgen05       --------------------------
	.section	.text.gluon_tcgen05,"ax",@progbits
	.align	128
        .global         gluon_tcgen05
        .type           gluon_tcgen05,@function
        .size           gluon_tcgen05,(.L_x_81 - gluon_tcgen05)
        .other          gluon_tcgen05,@"STO_CUDA_ENTRY STV_DEFAULT"
gluon_tcgen05:
.text.gluon_tcgen05:
[----:B------:R-:W1:Y:S01]  /*0000*/  LDC R1, c[0x0][0x37c] ;  /* 0x0000df00ff017b82 */ /* 0x000e620000000800 */
[----:B------:R-:W2:Y:S02]  /*0010*/  S2R R0, SR_TID.X ;  /* 0x0000000000007919 */ /* 0x000ea40000002100 */
[----:B--2---:R-:W-:-:S13]  /*0020*/  ISETP.GE.U32.AND P2, PT, R0, 0x20, PT ;  /* 0x000000200000780c */ /* 0x004fda0003f46070 */
[----:B------:R-:W-:Y:S05]  /*0030*/  @P2 BRA `(.L_x_0) ;  /* 0x0000000000b82947 */ /* 0x000fea0003800000 */
[----:B------:R-:W2:Y:S01]  /*0040*/  S2UR UR6, SR_CgaCtaId ;  /* 0x00000000000679c3 */ /* 0x000ea20000008800 */
[----:B------:R-:W-:Y:S01]  /*0050*/  NOP ;  /* 0x0000000000007918 */ /* 0x000fe20000000000 */
[----:B------:R-:W-:Y:S02]  /*0060*/  UMOV UR4, 0x40 ;  /* 0x0000004000047882 */ /* 0x000fe40000000000 */
[----:B--2---:R-:W-:-:S09]  /*0070*/  ULEA UR4, UR6, UR4, 0x18 ;  /* 0x0000000406047291 */ /* 0x004fd2000f8ec0ff */
[----:B------:R-:W2:Y:S01]  /*0080*/  LDS.U8 R2, [UR4] ;  /* 0x00000004ff027984 */ /* 0x000ea20008000000 */
[----:B------:R-:W-:Y:S02]  /*0090*/  UMOV UR4, 0x400 ;  /* 0x0000040000047882 */ /* 0x000fe40000000000 */
[----:B------:R-:W-:Y:S01]  /*00a0*/  ULEA UR4, UR6, UR4, 0x18 ;  /* 0x0000000406047291 */ /* 0x000fe2000f8ec0ff */
[----:B--2---:R-:W-:-:S13]  /*00b0*/  ISETP.NE.AND P0, PT, R2, RZ, PT ;  /* 0x000000ff0200720c */ /* 0x004fda0003f05270 */
[----:B------:R-:W-:Y:S05]  /*00c0*/  @P0 BRA `(.L_x_1) ;  /* 0x00000000007c0947 */ /* 0x000fea0003800000 */
[----:B------:R-:W-:-:S13]  /*00d0*/  ELECT P0, URZ, PT ;  /* 0x0000000000ff782f */ /* 0x000fda0003800000 */
[----:B------:R-:W-:Y:S05]  /*00e0*/  @!P0 BRA `(.L_x_2) ;  /* 0x0000000000848947 */ /* 0x000fea0003800000 */
[----:B------:R-:W-:Y:S01]  /*00f0*/  UMOV UR5, 0x4 ;  /* 0x0000000400057882 */ /* 0x000fe20000000000 */
[----:B------:R-:W-:Y:S02]  /*0100*/  IMAD.MOV.U32 R5, RZ, RZ, 0x1 ;  /* 0x00000001ff057424 */ /* 0x000fe400078e00ff */
[----:B------:R-:W-:Y:S02]  /*0110*/  IMAD.MOV.U32 R3, RZ, RZ, 0xf ;  /* 0x0000000fff037424 */ /* 0x000fe400078e00ff */
[----:B------:R-:W-:Y:S04]  /*0120*/  DEPBAR.LE SB2, 0x36 ;  /* 0x0000ad800000791a */ /* 0x000fe80000000000 */
[----:B------:R-:W2:Y:S02]  /*0130*/  UTCATOMSWS.FIND_AND_SET.ALIGN UP0, UR5, UR5 ;  /* 0x00000005000575e3 */ /* 0x000ea40008000800 */
[----:B--2---:R-:W-:-:S04]  /*0140*/  PLOP3.LUT P0, PT, PT, PT, UP0, 0x80, 0x8 ;  /* 0x000000000008781c */ /* 0x004fc80003f0f008 */
[----:B------:R-:W-:-:S04]  /*0150*/  SEL R2, RZ, 0xffffffff, !P0 ;  /* 0xffffffffff027807 */ /* 0x000fc80004000000 */
[----:B------:R-:W-:Y:S01]  /*0160*/  ISETP.NE.AND P0, PT, R2, RZ, PT ;  /* 0x000000ff0200720c */ /* 0x000fe20003f05270 */
[----:B------:R-:W-:-:S12]  /*0170*/  IMAD.U32 R2, RZ, RZ, UR5 ;  /* 0x00000005ff027e24 */ /* 0x000fd8000f8e00ff */
[----:B------:R-:W-:Y:S05]  /*0180*/  @P0 BRA `(.L_x_3) ;  /* 0x0000000000240947 */ /* 0x000fea0003800000 */
.L_x_4:
[----:B------:R-:W-:Y:S05]  /*0190*/  NANOSLEEP 0x64 ;  /* 0x000000640000795d */ /* 0x000fea0003800000 */
[----:B------:R-:W-:-:S05]  /*01a0*/  UMOV UR5, 0x4 ;  /* 0x0000000400057882 */ /* 0x000fca0000000000 */
[----:B------:R-:W-:Y:S04]  /*01b0*/  DEPBAR.LE SB2, 0x36 ;  /* 0x0000ad800000791a */ /* 0x000fe80000000000 */
[----:B------:R-:W2:Y:S02]  /*01c0*/  UTCATOMSWS.FIND_AND_SET.ALIGN UP0, UR5, UR5 ;  /* 0x00000005000575e3 */ /* 0x000ea40008000800 */
[----:B--2---:R-:W-:-:S04]  /*01d0*/  PLOP3.LUT P0, PT, PT, PT, UP0, 0x80, 0x8 ;  /* 0x000000000008781c */ /* 0x004fc80003f0f008 */
[----:B------:R-:W-:-:S04]  /*01e0*/  SEL R2, RZ, 0xffffffff, !P0 ;  /* 0xffffffffff027807 */ /* 0x000fc80004000000 */
[----:B------:R-:W-:Y:S01]  /*01f0*/  ISETP.NE.AND P0, PT, R2, RZ, PT ;  /* 0x000000ff0200720c */ /* 0x000fe20003f05270 */
[----:B------:R-:W-:-:S12]  /*0200*/  IMAD.U32 R2, RZ, RZ, UR5 ;  /* 0x00000005ff027e24 */ /* 0x000fd8000f8e00ff */
[----:B------:R-:W-:Y:S05]  /*0210*/  @!P0 BRA `(.L_x_4) ;  /* 0xfffffffc00dc8947 */ /* 0x000fea000383ffff */
.L_x_3:
[C---:B------:R-:W-:Y:S01]  /*0220*/  VIADD R4, R2.reuse, 0x10 ;  /* 0x0000001002047836 */ /* 0x040fe20000000000 */
[----:B------:R-:W-:Y:S01]  /*0230*/  UMOV UR5, 0x50 ;  /* 0x0000005000057882 */ /* 0x000fe20000000000 */
[----:B------:R-:W-:Y:S01]  /*0240*/  SHF.L.U32 R3, R3, R2, RZ ;  /* 0x0000000203037219 */ /* 0x000fe200000006ff */
[----:B------:R-:W-:Y:S01]  /*0250*/  ULEA UR5, UR6, UR5, 0x18 ;  /* 0x0000000506057291 */ /* 0x000fe2000f8ec0ff */
[----:B------:R-:W-:Y:S01]  /*0260*/  IMAD.SHL.U32 R2, R2, 0x20, RZ ;  /* 0x0000002002027824 */ /* 0x000fe200078e00ff */
[----:B------:R-:W-:-:S04]  /*0270*/  SHF.L.U32 R4, R5, R4, RZ ;  /* 0x0000000405047219 */ /* 0x000fc800000006ff */
[----:B------:R-:W-:-:S05]  /*0280*/  LOP3.LUT R3, R4, R3, RZ, 0xfc, !PT ;  /* 0x0000000304037212 */ /* 0x000fca00078efcff */
[----:B------:R2:W-:Y:S04]  /*0290*/  ATOMS.OR RZ, [UR5], R3 ;  /* 0x00000003ffff798c */ /* 0x0005e8000b000005 */
[----:B------:R2:W-:Y:S01]  /*02a0*/  STS [UR4], R2 ;  /* 0x00000002ff007988 */ /* 0x0005e20008000804 */
[----:B------:R-:W-:Y:S05]  /*02b0*/  BRA `(.L_x_2) ;  /* 0x0000000000107947 */ /* 0x000fea0003800000 */
.L_x_1:
[----:B------:R-:W-:Y:S01]  /*02c0*/  IMAD.MOV.U32 R3, RZ, RZ, -0x1 ;  /* 0xffffffffff037424 */ /* 0x000fe200078e00ff */
[----:B------:R-:W-:-:S04]  /*02d0*/  MOV R2, 0x300 ;  /* 0x0000030000027802 */ /* 0x000fc80000000f00 */
[----:B------:R2:W-:Y:S03]  /*02e0*/  STS [UR4], R3 ;  /* 0x00000003ff007988 */ /* 0x0005e60008000804 */
[----:B-12---:R-:W-:Y:S05]  /*02f0*/  CALL.REL.NOINC `($__internal_1_$__cuda_sm10x_tcgen05_guardrail_trap_phase_invalid_during_alloc) ;  /* 0x0000002c00887944 */ /* 0x006fea0003c00000 */
.L_x_2:
[----:B------:R-:W-:Y:S05]  /*0300*/  WARPSYNC.ALL ;  /* 0x0000000000007948 */ /* 0x000fea0003800000 */
[----:B------:R-:W-:Y:S01]  /*0310*/  NOP ;  /* 0x0000000000007918 */ /* 0x000fe20000000000 */
.L_x_0:
[----:B------:R-:W3:Y:S08]  /*0320*/  S2UR UR4, SR_CgaCtaId ;  /* 0x00000000000479c3 */ /* 0x000ef00000008800 */
[----:B------:R-:W-:Y:S01]  /*0330*/  BAR.SYNC.DEFER_BLOCKING 0x0 ;  /* 0x0000000000007b1d */ /* 0x000fe20000010000 */
[----:B------:R-:W-:-:S05]  /*0340*/  LOP3.LUT R68, R0, 0x7f, RZ, 0xc0, !PT ;  /* 0x0000007f00447812 */ /* 0x000fca00078ec0ff */
[----:B------:R-:W-:Y:S02]  /*0350*/  UMOV UR11, 0x400 ;  /* 0x00000400000b7882 */ /* 0x000fe40000000000 */
[----:B--2---:R-:W2:Y:S08]  /*0360*/  LDC R3, c[0x0][0x398] ;  /* 0x0000e600ff037b82 */ /* 0x004eb00000000800 */
[----:B------:R-:W4:Y:S01]  /*0370*/  LDC R10, c[0x0][0x3a0] ;  /* 0x0000e800ff0a7b82 */ /* 0x000f220000000800 */
[----:B---3--:R-:W-:-:S07]  /*0380*/  ULEA UR11, UR4, UR11, 0x18 ;  /* 0x0000000b040b7291 */ /* 0x008fce000f8ec0ff */
[----:B------:R-:W3:Y:S02]  /*0390*/  S2UR UR7, SR_CTAID.Y ;  /* 0x00000000000779c3 */ /* 0x000ee40000002600 */
[----:B------:R-:W5:Y:S06]  /*03a0*/  LDS R4, [UR11] ;  /* 0x0000000bff047984 */ /* 0x000f6c0008000800 */
[----:B------:R-:W-:Y:S06]  /*03b0*/  BAR.SYNC.DEFER_BLOCKING 0x0 ;  /* 0x0000000000007b1d */ /* 0x000fec0000010000 */
[----:B------:R-:W-:Y:S05]  /*03c0*/  @P2 BRA `(.L_x_5) ;  /* 0x0000000000182947 */ /* 0x000fea0003800000 */
[----:B------:R-:W-:Y:S01]  /*03d0*/  ELECT P0, URZ, PT ;  /* 0x0000000000ff782f */ /* 0x000fe20003800000 */
[----:B------:R-:W-:Y:S01]  /*03e0*/  IMAD.MOV.U32 R2, RZ, RZ, 0x1 ;  /* 0x00000001ff027424 */ /* 0x000fe200078e00ff */
[----:B------:R-:W-:Y:S01]  /*03f0*/  UMOV UR5, 0x40 ;  /* 0x0000004000057882 */ /* 0x000fe20000000000 */
[----:B------:R-:W-:Y:S01]  /*0400*/  UVIRTCOUNT.DEALLOC.SMPOOL 0x80 ;  /* 0x000000800000784c */ /* 0x000fe20000000000 */
[----:B------:R-:W-:-:S09]  /*0410*/  ULEA UR5, UR4, UR5, 0x18 ;  /* 0x0000000504057291 */ /* 0x000fd2000f8ec0ff */
[----:B------:R5:W-:Y:S03]  /*0420*/  @P0 STS.U8 [UR5], R2 ;  /* 0x00000002ff000988 */ /* 0x000be60008000005 */
.L_x_5:
[----:B------:R-:W5:Y:S01]  /*0430*/  S2UR UR4, SR_CTAID.Z ;  /* 0x00000000000479c3 */ /* 0x000f620000002700 */
[----:B------:R-:W4:Y:S01]  /*0440*/  LDCU UR5, c[0x0][0x370] ;  /* 0x00006e00ff0577ac */ /* 0x000f220008000800 */
[C---:B------:R-:W-:Y:S01]  /*0450*/  ISETP.GE.U32.AND P0, PT, R68.reuse, 0x20, PT ;  /* 0x000000204400780c */ /* 0x040fe20003f06070 */
[----:B--2--5:R-:W-:Y:S01]  /*0460*/  VIADD R2, R3, 0xffffffff ;  /* 0xffffffff03027836 */ /* 0x024fe20000000000 */
[C---:B------:R-:W-:Y:S01]  /*0470*/  ISETP.NE.U32.AND P3, PT, R68.reuse, RZ, PT ;  /* 0x000000ff4400720c */ /* 0x040fe20003f65070 */
[----:B------:R-:W2:Y:S01]  /*0480*/  LDCU UR6, c[0x0][0x374] ;  /* 0x00006e80ff0677ac */ /* 0x000ea20008000800 */
[----:B------:R-:W-:Y:S01]  /*0490*/  LEA R11, R68, UR11, 0x2 ;  /* 0x0000000b440b7c11 */ /* 0x000fe2000f8e10ff */
[----:B----4-:R-:W-:Y:S01]  /*04a0*/  VIADD R12, R10, 0xffffffff ;  /* 0xffffffff0a0c7836 */ /* 0x010fe20000000000 */
[----:B------:R-:W4:Y:S01]  /*04b0*/  S2UR UR15, SR_CTAID.X ;  /* 0x00000000000f79c3 */ /* 0x000f220000002500 */
[----:B------:R-:W5:Y:S01]  /*04c0*/  LDCU.64 UR12, c[0x0][0x3c0] ;  /* 0x00007800ff0c77ac */ /* 0x000f620008000a00 */
[----:B------:R-:W-:Y:S01]  /*04d0*/  R2UR UR10, R4 ;  /* 0x00000000040a72ca */ /* 0x000fe200000e0000 */
[----:B------:R-:W-:Y:S04]  /*04e0*/  BSSY.RECONVERGENT B0, `(.L_x_6) ;  /* 0x0000011000007945 */ /* 0x000fe80003800200 */
[----:B------:R3:W-:Y:S01]  /*04f0*/  @!P0 STS [R11], RZ ;  /* 0x000000ff0b008388 */ /* 0x0007e20000000800 */
[----:B------:R-:W-:-:S03]  /*0500*/  NOP ;  /* 0x0000000000007918 */ /* 0x000fc60000000000 */
[----:B------:R3:W-:Y:S02]  /*0510*/  @!P3 STS [UR11+0x24], R2 ;  /* 0x00002402ff00b988 */ /* 0x0007e4000800080b */
[----:B--23--:R-:W-:Y:S02]  /*0520*/  UIMAD UR4, UR4, UR6, UR7 ;  /* 0x00000006040472a4 */ /* 0x00cfe4000f8e0207 */
[----:B------:R2:W-:Y:S02]  /*0530*/  @!P3 STS [UR11+0x20], R12 ;  /* 0x0000200cff00b988 */ /* 0x0005e4000800080b */
[----:B----4-:R-:W-:-:S04]  /*0540*/  UIMAD UR4, UR4, UR5, UR15 ;  /* 0x00000005040472a4 */ /* 0x010fc8000f8e020f */
[----:B------:R-:W-:-:S04]  /*0550*/  UIMAD UR4, UR4, 0x180, URZ ;  /* 0x00000180040478a4 */ /* 0x000fc8000f8e02ff */
[----:B-----5:R-:W-:-:S04]  /*0560*/  UIADD3 UR8, UP0, UPT, UR4, UR12, URZ ;  /* 0x0000000c04087290 */ /* 0x020fc8000ff1e0ff */
[----:B------:R-:W-:Y:S01]  /*0570*/  ULEA.HI.X.SX32 UR9, UR4, UR13, 0x1, UP0 ;  /* 0x0000000d04097291 */ /* 0x000fe200080f0eff */
[----:B--2---:R-:W-:Y:S11]  /*0580*/  @P3 BRA `(.L_x_7) ;  /* 0x0000000000183947 */ /* 0x004ff60003800000 */
[----:B------:R-:W2:Y:S01]  /*0590*/  LDS R3, [UR11+0x8] ;  /* 0x0000080bff037984 */ /* 0x000ea20008000800 */
[----:B------:R-:W3:Y:S01]  /*05a0*/  LDC.64 R6, c[0x0][0x380] ;  /* 0x0000e000ff067b82 */ /* 0x000ee20000000a00 */
[----:B------:R-:W-:Y:S02]  /*05b0*/  IMAD.MOV.U32 R4, RZ, RZ, 0x70 ;  /* 0x00000070ff047424 */ /* 0x000fe400078e00ff */
[----:B---3--:R3:W-:Y:S03]  /*05c0*/  STS.64 [UR11], R6 ;  /* 0x00000006ff007988 */ /* 0x0087e60008000a0b */
[----:B--2---:R-:W-:-:S05]  /*05d0*/  LOP3.LUT R3, R3, 0x10, R4, 0xd8, !PT ;  /* 0x0000001003037812 */ /* 0x004fca00078ed804 */
[----:B------:R3:W-:Y:S02]  /*05e0*/  STS [UR11+0x8], R3 ;  /* 0x00000803ff007988 */ /* 0x0007e4000800080b */
.L_x_7:
[----:B------:R-:W-:Y:S05]  /*05f0*/  BSYNC.RECONVERGENT B0 ;  /* 0x0000000000007941 */ /* 0x000fea0003800200 */
.L_x_6:
[----:B------:R-:W-:Y:S04]  /*0600*/  BSSY.RECONVERGENT B0, `(.L_x_8) ;  /* 0x000000a000007945 */ /* 0x000fe80003800200 */
[----:B------:R-:W-:Y:S05]  /*0610*/  @P3 BRA `(.L_x_9) ;  /* 0x0000000000203947 */ /* 0x000fea0003800000 */
[----:B---3--:R-:W2:Y:S01]  /*0620*/  LDS R3, [UR11+0x34] ;  /* 0x0000340bff037984 */ /* 0x008ea20008000800 */
[----:B------:R-:W-:Y:S02]  /*0630*/  IMAD.MOV.U32 R4, RZ, RZ, 0x3f000000 ;  /* 0x3f000000ff047424 */ /* 0x000fe400078e00ff */
[----:B------:R-:W-:Y:S01]  /*0640*/  @!P3 IMAD.MOV.U32 R5, RZ, RZ, 0x3f ;  /* 0x0000003fff05b424 */ /* 0x000fe200078e00ff */
[----:B------:R-:W3:Y:S02]  /*0650*/  @!P3 LDS R6, [UR11+0x38] ;  /* 0x0000380bff06b984 */ /* 0x000ee40008000800 */
[----:B--2---:R-:W-:Y:S02]  /*0660*/  LOP3.LUT R3, R3, 0xff000000, R4, 0xb8, !PT ;  /* 0xff00000003037812 */ /* 0x004fe400078eb804 */
[----:B---3--:R-:W-:-:S03]  /*0670*/  @!P3 LOP3.LUT R4, R6, 0xff, R5, 0xb8, !PT ;  /* 0x000000ff0604b812 */ /* 0x008fc600078eb805 */
[----:B------:R2:W-:Y:S04]  /*0680*/  STS [UR11+0x34], R3 ;  /* 0x00003403ff007988 */ /* 0x0005e8000800080b */
[----:B------:R2:W-:Y:S02]  /*0690*/  @!P3 STS [UR11+0x38], R4 ;  /* 0x00003804ff00b988 */ /* 0x0005e4000800080b */
.L_x_9:
[----:B------:R-:W-:Y:S05]  /*06a0*/  BSYNC.RECONVERGENT B0 ;  /* 0x0000000000007941 */ /* 0x000fea0003800200 */
.L_x_8:
[----:B------:R-:W-:Y:S04]  /*06b0*/  BSSY.RECONVERGENT B0, `(.L_x_10) ;  /* 0x000000e000007945 */ /* 0x000fe80003800200 */
[----:B------:R-:W-:Y:S05]  /*06c0*/  @P3 BRA `(.L_x_11) ;  /* 0x0000000000303947 */ /* 0x000fea0003800000 */
[----:B--2---:R-:W2:Y:S01]  /*06d0*/  LDS R4, [UR11+0x34] ;  /* 0x0000340bff047984 */ /* 0x004ea20008000800 */
[----:B------:R-:W4:Y:S03]  /*06e0*/  LDC.64 R8, c[0x0][0x3a8] ;  /* 0x0000ea00ff087b82 */ /* 0x000f260000000a00 */
[----:B---3--:R-:W3:Y:S01]  /*06f0*/  LDS R3, [UR11+0x1c] ;  /* 0x00001c0bff037984 */ /* 0x008ee20008000800 */
[C---:B----4-:R-:W-:Y:S01]  /*0700*/  SHF.L.U64.HI R6, R8.reuse, 0x1, R9 ;  /* 0x0000000108067819 */ /* 0x050fe20000010209 */
[----:B------:R-:W-:-:S03]  /*0710*/  IMAD.SHL.U32 R5, R8, 0x2, RZ ;  /* 0x0000000208057824 */ /* 0x000fc600078e00ff */
[--C-:B------:R-:W-:Y:S02]  /*0720*/  SHF.R.U32.HI R8, RZ, 0x4, R6.reuse ;  /* 0x00000004ff087819 */ /* 0x100fe40000011606 */
[----:B------:R-:W-:-:S05]  /*0730*/  SHF.R.U64 R5, R5, 0x4, R6 ;  /* 0x0000000405057819 */ /* 0x000fca0000001206 */
[----:B------:R4:W-:Y:S01]  /*0740*/  STS [UR11+0xc], R5 ;  /* 0x00000c05ff007988 */ /* 0x0009e2000800080b */
[----:B--2---:R-:W-:Y:S02]  /*0750*/  LOP3.LUT R4, R4, 0x7, RZ, 0xb8, !PT ;  /* 0x0000000704047812 */ /* 0x004fe400078eb8ff */
[----:B---3--:R-:W-:-:S03]  /*0760*/  LOP3.LUT R3, R3, 0xf, R8, 0xb8, !PT ;  /* 0x0000000f03037812 */ /* 0x008fc600078eb808 */
[----:B------:R4:W-:Y:S04]  /*0770*/  STS [UR11+0x34], R4 ;  /* 0x00003404ff007988 */ /* 0x0009e8000800080b */
[----:B------:R4:W-:Y:S02]  /*0780*/  STS [UR11+0x1c], R3 ;  /* 0x00001c03ff007988 */ /* 0x0009e4000800080b */
.L_x_11:
[----:B------:R-:W-:Y:S05]  /*0790*/  BSYNC.RECONVERGENT B0 ;  /* 0x0000000000007941 */ /* 0x000fea0003800200 */
.L_x_10:
[----:B------:R-:W-:Y:S04]  /*07a0*/  BSSY.RECONVERGENT B1, `(.L_x_12) ;  /* 0x000001a000017945 */ /* 0x000fe80003800200 */
[----:B------:R-:W-:Y:S04]  /*07b0*/  BSSY.RELIABLE B0, `(.L_x_13) ;  /* 0x0000015000007945 */ /* 0x000fe80003800100 */
[----:B------:R-:W-:Y:S05]  /*07c0*/  @P3 BRA `(.L_x_14) ;  /* 0x0000000000203947 */ /* 0x000fea0003800000 */
[----:B--234-:R-:W2:Y:S02]  /*07d0*/  LDS R3, [UR11+0x34] ;  /* 0x0000340bff037984 */ /* 0x01cea40008000800 */
[----:B--2---:R-:W-:-:S05]  /*07e0*/  LOP3.LUT R3, R3, 0x38, RZ, 0xb8, !PT ;  /* 0x0000003803037812 */ /* 0x004fca00078eb8ff */
[----:B------:R2:W-:Y:S01]  /*07f0*/  STS [UR11+0x34], R3 ;  /* 0x00003403ff007988 */ /* 0x0005e2000800080b */
[----:B------:R-:W-:Y:S05]  /*0800*/  @P3 BRA `(.L_x_15) ;  /* 0x0000000000203947 */ /* 0x000fea0003800000 */
[----:B--2---:R-:W2:Y:S01]  /*0810*/  LDS R3, [UR11+0x8] ;  /* 0x0000080bff037984 */ /* 0x004ea20008000800 */
[----:B------:R-:W-:-:S05]  /*0820*/  IMAD.MOV.U32 R4, RZ, RZ, 0x780 ;  /* 0x00000780ff047424 */ /* 0x000fca00078e00ff */
[----:B--2---:R-:W-:-:S05]  /*0830*/  LOP3.LUT R3, R3, 0x300, R4, 0xd8, !PT ;  /* 0x0000030003037812 */ /* 0x004fca00078ed804 */
[----:B------:R5:W-:Y:S02]  /*0840*/  STS [UR11+0x8], R3 ;  /* 0x00000803ff007988 */ /* 0x000be4000800080b */
.L_x_14:
[----:B------:R-:W-:Y:S05]  /*0850*/  @P3 BRA `(.L_x_16) ;  /* 0x0000000000283947 */ /* 0x000fea0003800000 */
[----:B--2345:R-:W2:Y:S02]  /*0860*/  LDS R3, [UR11+0x8] ;  /* 0x0000080bff037984 */ /* 0x03cea40008000800 */
[----:B--2---:R-:W-:-:S05]  /*0870*/  LOP3.LUT R3, R3, 0x1800, RZ, 0xb8, !PT ;  /* 0x0000180003037812 */ /* 0x004fca00078eb8ff */
[----:B------:R3:W-:Y:S02]  /*0880*/  STS [UR11+0x8], R3 ;  /* 0x00000803ff007988 */ /* 0x0007e4000800080b */
.L_x_15:
[----:B------:R-:W-:Y:S05]  /*0890*/  @P3 BREAK.RELIABLE B0 ;  /* 0x0000000000003942 */ /* 0x000fea0003800100 */
[----:B------:R-:W-:Y:S05]  /*08a0*/  @P3 BRA `(.L_x_17) ;  /* 0x0000000000243947 */ /* 0x000fea0003800000 */
[----:B------:R-:W4:Y:S01]  /*08b0*/  LDS R4, [UR11+0x8] ;  /* 0x0000080bff047984 */ /* 0x000f220008000800 */
[----:B--23--:R-:W-:-:S05]  /*08c0*/  IMAD.MOV.U32 R3, RZ, RZ, 0x6000 ;  /* 0x00006000ff037424 */ /* 0x00cfca00078e00ff */
[----:B----4-:R-:W-:-:S04]  /*08d0*/  LOP3.LUT R3, R4, 0x6000, R3, 0xd8, !PT ;  /* 0x0000600004037812 */ /* 0x010fc800078ed803 */
[----:B------:R-:W-:-:S05]  /*08e0*/  LOP3.LUT R3, R3, 0x400000, RZ, 0xb8, !PT ;  /* 0x0040000003037812 */ /* 0x000fca00078eb8ff */
[----:B------:R2:W-:Y:S02]  /*08f0*/  STS [UR11+0x8], R3 ;  /* 0x00000803ff007988 */ /* 0x0005e4000800080b */
.L_x_16:
[----:B------:R-:W-:Y:S05]  /*0900*/  BSYNC.RELIABLE B0 ;  /* 0x0000000000007941 */ /* 0x000fea0003800100 */
.L_x_13:
[----:B--2345:R-:W2:Y:S02]  /*0910*/  @!P3 LDS R3, [UR11+0x8] ;  /* 0x0000080bff03b984 */ /* 0x03cea40008000800 */
[----:B--2---:R-:W-:-:S05]  /*0920*/  @!P3 LOP3.LUT R3, R3, 0x8000, RZ, 0xb8, !PT ;  /* 0x000080000303b812 */ /* 0x004fca00078eb8ff */
[----:B------:R4:W-:Y:S02]  /*0930*/  @!P3 STS [UR11+0x8], R3 ;  /* 0x00000803ff00b988 */ /* 0x0009e4000800080b */
.L_x_17:
[----:B------:R-:W-:Y:S05]  /*0940*/  BSYNC.RECONVERGENT B1 ;  /* 0x0000000000017941 */ /* 0x000fea0003800200 */
.L_x_12:
[----:B------:R-:W-:Y:S05]  /*0950*/  WARPSYNC.ALL ;  /* 0x0000000000007948 */ /* 0x000fea0003800000 */
[----:B------:R-:W-:Y:S01]  /*0960*/  NOP ;  /* 0x0000000000007918 */ /* 0x000fe20000000000 */
[----:B------:R-:W-:Y:S05]  /*0970*/  @P0 BRA `(.L_x_18) ;  /* 0x0000000000300947 */ /* 0x000fea0003800000 */
[----:B--234-:R-:W2:Y:S01]  /*0980*/  S2R R3, SR_LANEID ;  /* 0x0000000000037919 */ /* 0x01cea20000000000 */
[----:B------:R-:W-:Y:S05]  /*0990*/  WARPSYNC.ALL ;  /* 0x0000000000007948 */ /* 0x000fea0003800000 */
[----:B------:R-:W-:Y:S01]  /*09a0*/  NOP ;  /* 0x0000000000007918 */ /* 0x000fe20000000000 */
[----:B--2---:R-:W-:-:S05]  /*09b0*/  IMAD.SHL.U32 R3, R3, 0x4, RZ ;  /* 0x0000000403037824 */ /* 0x004fca00078e00ff */
[----:B------:R-:W2:Y:S01]  /*09c0*/  LDS R7, [R3+UR11] ;  /* 0x0000000b03077984 */ /* 0x000ea20008000800 */
[----:B------:R-:W-:-:S05]  /*09d0*/  IADD3 R4, P1, PT, R3, UR8, RZ ;  /* 0x0000000803047c10 */ /* 0x000fca000ff3e0ff */
[----:B------:R-:W-:-:S05]  /*09e0*/  IMAD.X R5, RZ, RZ, UR9, P1 ;  /* 0x00000009ff057e24 */ /* 0x000fca00088e06ff */
[----:B--2---:R5:W2:Y:S01]  /*09f0*/  ATOMG.E.EXCH.STRONG.GPU PT, RZ, [R4], R7 ;  /* 0x0000000704ff73a8 */ /* 0x004aa200041ee100 */
[----:B------:R-:W-:-:S04]  /*0a00*/  DEPBAR {5,4,3,2,1,0} ;  /* 0x0000003f0000791a */ /* 0x000fc80000000000 */
[----:B------:R-:W3:Y:S02]  /*0a10*/  CCTL.E.C.LDCU.IV.DEEP [UR8] ;  /* 0x0000000008007540 */ /* 0x000ee40009c08000 */
[----:B---3--:R5:W-:Y:S01]  /*0a20*/  UTMACCTL.IV [UR8] ;  /* 0x00000000080079b9 */ /* 0x008be20008000000 */
[----:B------:R-:W-:Y:S01]  /*0a30*/  NOP ;  /* 0x0000000000007918 */ /* 0x000fe20000000000 */
.L_x_18:
[----:B------:R-:W-:Y:S05]  /*0a40*/  @P0 BRA `(.L_x_19) ;  /* 0x00000000000c0947 */ /* 0x000fea0003800000 */
[----:B------:R0:W-:Y:S01]  /*0a50*/  UTMACMDFLUSH ;  /* 0x00000000000079b7 */ /* 0x0001e20000000000 */
[----:B------:R-:W-:Y:S05]  /*0a60*/  @P0 BRA `(.L_x_19) ;  /* 0x0000000000040947 */ /* 0x000fea0003800000 */
[----:B------:R-:W-:-:S04]  /*0a70*/  DEPBAR.LE SB0, 0x0 ;  /* 0x000080000000791a */ /* 0x000fc80000000000 */
.L_x_19:
[----:B------:R-:W-:Y:S05]  /*0a80*/  WARPSYNC.ALL ;  /* 0x0000000000007948 */ /* 0x000fea0003800000 */
[----:B------:R-:W-:Y:S01]  /*0a90*/  NOP ;  /* 0x0000000000007918 */ /* 0x000fe20000000000 */
[----:B--2---:R-:W-:Y:S06]  /*0aa0*/  BAR.SYNC.DEFER_BLOCKING 0x0 ;  /* 0x0000000000007b1d */ /* 0x004fec0000010000 */
[----:B------:R-:W-:Y:S02]  /*0ab0*/  BSSY.RECONVERGENT B1, `(.L_x_20) ;  /* 0x000000b000017945 */ /* 0x000fe40003800200 */
[----:B------:R-:W-:Y:S06]  /*0ac0*/  BAR.SYNC.DEFER_BLOCKING 0x0 ;  /* 0x0000000000007b1d */ /* 0x000fec0000010000 */
[----:B------:R2:W-:Y:S01]  /*0ad0*/  @!P0 STS [R11], RZ ;  /* 0x000000ff0b008388 */ /* 0x0005e20000000800 */
[----:B------:R-:W-:Y:S01]  /*0ae0*/  NOP ;  /* 0x0000000000007918 */ /* 0x000fe20000000000 */
[----:B------:R-:W-:Y:S05]  /*0af0*/  @P3 BRA `(.L_x_21) ;  /* 0x0000000000183947 */ /* 0x000fea0003800000 */
[----:B---34-:R-:W3:Y:S01]  /*0b00*/  LDS R3, [UR11+0x8] ;  /* 0x0000080bff037984 */ /* 0x018ee20008000800 */
[----:B-----5:R-:W4:Y:S01]  /*0b10*/  LDC.64 R6, c[0x0][0x388] ;  /* 0x0000e200ff067b82 */ /* 0x020f220000000a00 */
[----:B------:R-:W-:Y:S02]  /*0b20*/  IMAD.MOV.U32 R4, RZ, RZ, 0x70 ;  /* 0x00000070ff047424 */ /* 0x000fe400078e00ff */
[----:B----4-:R4:W-:Y:S03]  /*0b30*/  STS.64 [UR11], R6 ;  /* 0x00000006ff007988 */ /* 0x0109e60008000a0b */
[----:B---3--:R-:W-:-:S05]  /*0b40*/  LOP3.LUT R3, R3, 0x10, R4, 0xd8, !PT ;  /* 0x0000001003037812 */ /* 0x008fca00078ed804 */
[----:B------:R4:W-:Y:S02]  /*0b50*/  STS [UR11+0x8], R3 ;  /* 0x00000803ff007988 */ /* 0x0009e4000800080b */
.L_x_21:
[----:B-----5:R-:W-:Y:S05]  /*0b60*/  BSYNC.RECONVERGENT B1 ;  /* 0x0000000000017941 */ /* 0x020fea0003800200 */
.L_x_20:
[----:B------:R-:W-:Y:S04]  /*0b70*/  BSSY.RECONVERGENT B2, `(.L_x_22) ;  /* 0x000000f000027945 */ /* 0x000fe80003800200 */
[----:B------:R-:W-:Y:S04]  /*0b80*/  BSSY.RELIABLE B1, `(.L_x_23) ;  /* 0x000000c000017945 */ /* 0x000fe80003800100 */
[----:B------:R-:W-:Y:S05]  /*0b90*/  @P3 BRA `(.L_x_24) ;  /* 0x0000000000283947 */ /* 0x000fea0003800000 */
[----:B---34-:R-:W3:Y:S01]  /*0ba0*/  LDS R3, [UR11+0x34] ;  /* 0x0000340bff037984 */ /* 0x018ee20008000800 */
[----:B------:R-:W-:Y:S01]  /*0bb0*/  IMAD.MOV.U32 R4, RZ, RZ, 0x3f000000 ;  /* 0x3f000000ff047424 */ /* 0x000fe200078e00ff */
[----:B------:R-:W-:Y:S05]  /*0bc0*/  @P3 BREAK.RELIABLE B1 ;  /* 0x0000000000013942 */ /* 0x000fea0003800100 */
[----:B---3--:R-:W-:-:S05]  /*0bd0*/  LOP3.LUT R3, R3, 0xff000000, R4, 0xb8, !PT ;  /* 0xff00000003037812 */ /* 0x008fca00078eb804 */
[----:B------:R3:W-:Y:S01]  /*0be0*/  STS [UR11+0x34], R3 ;  /* 0x00003403ff007988 */ /* 0x0007e2000800080b */
[----:B------:R-:W-:Y:S05]  /*0bf0*/  @P3 BRA `(.L_x_25) ;  /* 0x0000000000183947 */ /* 0x000fea0003800000 */
[----:B------:R-:W4:Y:S01]  /*0c00*/  LDS R4, [UR11+0x38] ;  /* 0x0000380bff047984 */ /* 0x000f220008000800 */
[----:B---3--:R-:W-:-:S05]  /*0c10*/  IMAD.MOV.U32 R3, RZ, RZ, 0x7f ;  /* 0x0000007fff037424 */ /* 0x008fca00078e00ff */
[----:B----4-:R-:W-:-:S05]  /*0c20*/  LOP3.LUT R3, R4, 0xff, R3, 0xb8, !PT ;  /* 0x000000ff04037812 */ /* 0x010fca00078eb803 */
[----:B------:R5:W-:Y:S02]  /*0c30*/  STS [UR11+0x38], R3 ;  /* 0x00003803ff007988 */ /* 0x000be4000800080b */
.L_x_24:
[----:B------:R-:W-:Y:S05]  /*0c40*/  BSYNC.RELIABLE B1 ;  /* 0x0000000000017941 */ /* 0x000fea0003800100 */
.L_x_23:
[----:B------:R2:W-:Y:S02]  /*0c50*/  @!P3 STS [UR11+0x20], R12 ;  /* 0x0000200cff00b988 */ /* 0x0005e4000800080b */
.L_x_25:
[----:B------:R-:W-:Y:S05]  /*0c60*/  BSYNC.RECONVERGENT B2 ;  /* 0x0000000000027941 */ /* 0x000fea0003800200 */
.L_x_22:
[----:B------:R-:W-:Y:S05]  /*0c70*/  WARPSYNC.ALL ;  /* 0x0000000000007948 */ /* 0x000fea0003800000 */
[----:B------:R-:W-:Y:S01]  /*0c80*/  NOP ;  /* 0x0000000000007918 */ /* 0x000fe20000000000 */
[----:B---345:R-:W3:Y:S01]  /*0c90*/  LDC R3, c[0x0][0x39c] ;  /* 0x0000e700ff037b82 */ /* 0x038ee20000000800 */
[----:B------:R-:W-:Y:S01]  /*0ca0*/  BSSY.RECONVERGENT B2, `(.L_x_26) ;  /* 0x0000010000027945 */ /* 0x000fe20003800200 */
[----:B---3--:R-:W-:-:S05]  /*0cb0*/  VIADD R3, R3, 0xffffffff ;  /* 0xffffffff03037836 */ /* 0x008fca0000000000 */
[----:B------:R3:W-:Y:S01]  /*0cc0*/  @!P3 STS [UR11+0x24], R3 ;  /* 0x00002403ff00b988 */ /* 0x0007e2000800080b */
[----:B------:R-:W-:Y:S05]  /*0cd0*/  @P3 BRA `(.L_x_27) ;  /* 0x0000000000303947 */ /* 0x000fea0003800000 */
[----:B------:R-:W4:Y:S01]  /*0ce0*/  LDS R5, [UR11+0x34] ;  /* 0x0000340bff057984 */ /* 0x000f220008000800 */
[----:B------:R-:W5:Y:S03]  /*0cf0*/  LDC.64 R6, c[0x0][0x3b0] ;  /* 0x0000ec00ff067b82 */ /* 0x000f660000000a00 */
[----:B------:R-:W2:Y:S01]  /*0d00*/  LDS R4, [UR11+0x1c] ;  /* 0x00001c0bff047984 */ /* 0x000ea20008000800 */
[C---:B-----5:R-:W-:Y:S01]  /*0d10*/  SHF.L.U64.HI R7, R6.reuse, 0x1, R7 ;  /* 0x0000000106077819 */ /* 0x060fe20000010207 */
[----:B------:R-:W-:-:S03]  /*0d20*/  IMAD.SHL.U32 R6, R6, 0x2, RZ ;  /* 0x0000000206067824 */ /* 0x000fc600078e00ff */
[--C-:B------:R-:W-:Y:S02]  /*0d30*/  SHF.R.U32.HI R9, RZ, 0x4, R7.reuse ;  /* 0x00000004ff097819 */ /* 0x100fe40000011607 */
[----:B------:R-:W-:-:S05]  /*0d40*/  SHF.R.U64 R6, R6, 0x4, R7 ;  /* 0x0000000406067819 */ /* 0x000fca0000001207 */
[----:B------:R5:W-:Y:S01]  /*0d50*/  STS [UR11+0xc], R6 ;  /* 0x00000c06ff007988 */ /* 0x000be2000800080b */
[----:B----4-:R-:W-:Y:S02]  /*0d60*/  LOP3.LUT R5, R5, 0x7, RZ, 0xb8, !PT ;  /* 0x0000000705057812 */ /* 0x010fe400078eb8ff */
[----:B--2---:R-:W-:-:S03]  /*0d70*/  LOP3.LUT R4, R4, 0xf, R9, 0xb8, !PT ;  /* 0x0000000f04047812 */ /* 0x004fc600078eb809 */
[----:B------:R5:W-:Y:S04]  /*0d80*/  STS [UR11+0x34], R5 ;  /* 0x00003405ff007988 */ /* 0x000be8000800080b */
[----:B------:R5:W-:Y:S02]  /*0d90*/  STS [UR11+0x1c], R4 ;  /* 0x00001c04ff007988 */ /* 0x000be4000800080b */
.L_x_27:
[----:B------:R-:W-:Y:S05]  /*0da0*/  BSYNC.RECONVERGENT B2 ;  /* 0x0000000000027941 */ /* 0x000fea0003800200 */
.L_x_26:
[----:B------:R-:W-:Y:S04]  /*0db0*/  BSSY.RECONVERGENT B3, `(.L_x_28) ;  /* 0x000001a000037945 */ /* 0x000fe80003800200 */
[----:B------:R-:W-:Y:S04]  /*0dc0*/  BSSY.RELIABLE B2, `(.L_x_29) ;  /* 0x0000015000027945 */ /* 0x000fe80003800100 */
[----:B------:R-:W-:Y:S05]  /*0dd0*/  @P3 BRA `(.L_x_30) ;  /* 0x0000000000203947 */ /* 0x000fea0003800000 */
[----:B-----5:R-:W4:Y:S02]  /*0de0*/  LDS R4, [UR11+0x34] ;  /* 0x0000340bff047984 */ /* 0x020f240008000800 */
[----:B----4-:R-:W-:-:S05]  /*0df0*/  LOP3.LUT R4, R4, 0x38, RZ, 0xb8, !PT ;  /* 0x0000003804047812 */ /* 0x010fca00078eb8ff */
[----:B------:R4:W-:Y:S01]  /*0e00*/  STS [UR11+0x34], R4 ;  /* 0x00003404ff007988 */ /* 0x0009e2000800080b */
[----:B------:R-:W-:Y:S05]  /*0e10*/  @P3 BRA `(.L_x_31) ;  /* 0x0000000000203947 */ /* 0x000fea0003800000 */
[----:B----4-:R-:W4:Y:S01]  /*0e20*/  LDS R4, [UR11+0x8] ;  /* 0x0000080bff047984 */ /* 0x010f220008000800 */
[----:B------:R-:W-:-:S05]  /*0e30*/  IMAD.MOV.U32 R5, RZ, RZ, 0x780 ;  /* 0x00000780ff057424 */ /* 0x000fca00078e00ff */
[----:B----4-:R-:W-:-:S05]  /*0e40*/  LOP3.LUT R4, R4, 0x300, R5, 0xd8, !PT ;  /* 0x0000030004047812 */ /* 0x010fca00078ed805 */
[----:B------:R4:W-:Y:S02]  /*0e50*/  STS [UR11+0x8], R4 ;  /* 0x00000804ff007988 */ /* 0x0009e4000800080b */
.L_x_30:
[----:B------:R-:W-:Y:S05]  /*0e60*/  @P3 BRA `(.L_x_32) ;  /* 0x0000000000283947 */ /* 0x000fea0003800000 */
[----:B----45:R-:W4:Y:S02]  /*0e70*/  LDS R4, [UR11+0x8] ;  /* 0x0000080bff047984 */ /* 0x030f240008000800 */
[----:B----4-:R-:W-:-:S05]  /*0e80*/  LOP3.LUT R4, R4, 0x1800, RZ, 0xb8, !PT ;  /* 0x0000180004047812 */ /* 0x010fca00078eb8ff */
[----:B------:R5:W-:Y:S02]  /*0e90*/  STS [UR11+0x8], R4 ;  /* 0x00000804ff007988 */ /* 0x000be4000800080b */
.L_x_31:
[----:B------:R-:W-:Y:S05]  /*0ea0*/  @P3 BREAK.RELIABLE B2 ;  /* 0x0000000000023942 */ /* 0x000fea0003800100 */
[----:B------:R-:W-:Y:S05]  /*0eb0*/  @P3 BRA `(.L_x_33) ;  /* 0x0000000000243947 */ /* 0x000fea0003800000 */
[----:B----45:R-:W4:Y:S01]  /*0ec0*/  LDS R4, [UR11+0x8] ;  /* 0x0000080bff047984 */ /* 0x030f220008000800 */
[----:B------:R-:W-:-:S05]  /*0ed0*/  IMAD.MOV.U32 R5, RZ, RZ, 0x6000 ;  /* 0x00006000ff057424 */ /* 0x000fca00078e00ff */
[----:B----4-:R-:W-:-:S04]  /*0ee0*/  LOP3.LUT R4, R4, 0x6000, R5, 0xd8, !PT ;  /* 0x0000600004047812 */ /* 0x010fc800078ed805 */
[----:B------:R-:W-:-:S05]  /*0ef0*/  LOP3.LUT R4, R4, 0x400000, RZ, 0xb8, !PT ;  /* 0x0040000004047812 */ /* 0x000fca00078eb8ff */
[----:B------:R4:W-:Y:S02]  /*0f00*/  STS [UR11+0x8], R4 ;  /* 0x00000804ff007988 */ /* 0x0009e4000800080b */
.L_x_32:
[----:B------:R-:W-:Y:S05]  /*0f10*/  BSYNC.RELIABLE B2 ;  /* 0x0000000000027941 */ /* 0x000fea0003800100 */
.L_x_29:
[----:B----45:R-:W4:Y:S02]  /*0f20*/  @!P3 LDS R4, [UR11+0x8] ;  /* 0x0000080bff04b984 */ /* 0x030f240008000800 */
[----:B----4-:R-:W-:-:S05]  /*0f30*/  @!P3 LOP3.LUT R4, R4, 0x8000, RZ, 0xb8, !PT ;  /* 0x000080000404b812 */ /* 0x010fca00078eb8ff */
[----:B------:R4:W-:Y:S02]  /*0f40*/  @!P3 STS [UR11+0x8], R4 ;  /* 0x00000804ff00b988 */ /* 0x0009e4000800080b */
.L_x_33:
[----:B------:R-:W-:Y:S05]  /*0f50*/  BSYNC.RECONVERGENT B3 ;  /* 0x0000000000037941 */ /* 0x000fea0003800200 */
.L_x_28:
[----:B------:R-:W-:Y:S05]  /*0f60*/  WARPSYNC.ALL ;  /* 0x0000000000007948 */ /* 0x000fea0003800000 */
[----:B------:R-:W-:Y:S01]  /*0f70*/  NOP ;  /* 0x0000000000007918 */ /* 0x000fe20000000000 */
[----:B------:R-:W-:-:S04]  /*0f80*/  UIADD3 UR5, UPT, UPT, UR4, 0x80, URZ ;  /* 0x0000008004057890 */ /* 0x000fc8000fffe0ff */
[----:B------:R-:W-:-:S04]  /*0f90*/  UIADD3 UR32, UP0, UPT, UR5, UR12, URZ ;  /* 0x0000000c05207290 */ /* 0x000fc8000ff1e0ff */
[----:B------:R-:W-:Y:S01]  /*0fa0*/  ULEA.HI.X.SX32 UR33, UR5, UR13, 0x1, UP0 ;  /* 0x0000000d05217291 */ /* 0x000fe200080f0eff */
[----:B------:R-:W-:Y:S11]  /*0fb0*/  @P0 BRA `(.L_x_34) ;  /* 0x0000000000300947 */ /* 0x000ff60003800000 */
[----:B----45:R-:W4:Y:S01]  /*0fc0*/  S2R R4, SR_LANEID ;  /* 0x0000000000047919 */ /* 0x030f220000000000 */
[----:B------:R-:W-:Y:S05]  /*0fd0*/  WARPSYNC.ALL ;  /* 0x0000000000007948 */ /* 0x000fea0003800000 */
[----:B------:R-:W-:Y:S01]  /*0fe0*/  NOP ;  /* 0x0000000000007918 */ /* 0x000fe20000000000 */
[----:B----4-:R-:W-:-:S05]  /*0ff0*/  IMAD.SHL.U32 R6, R4, 0x4, RZ ;  /* 0x0000000404067824 */ /* 0x010fca00078e00ff */
[----:B------:R-:W4:Y:S01]  /*1000*/  LDS R7, [R6+UR11] ;  /* 0x0000000b06077984 */ /* 0x000f220008000800 */
[----:B------:R-:W-:-:S05]  /*1010*/  IADD3 R4, P1, PT, R6, UR32, RZ ;  /* 0x0000002006047c10 */ /* 0x000fca000ff3e0ff */
[----:B------:R-:W-:-:S05]  /*1020*/  IMAD.X R5, RZ, RZ, UR33, P1 ;  /* 0x00000021ff057e24 */ /* 0x000fca00088e06ff */
[----:B----4-:R4:W5:Y:S01]  /*1030*/  ATOMG.E.EXCH.STRONG.GPU PT, RZ, [R4], R7 ;  /* 0x0000000704ff73a8 */ /* 0x01096200041ee100 */
[----:B------:R-:W-:-:S04]  /*1040*/  DEPBAR {5,4,3,2,1,0} ;  /* 0x0000003f0000791a */ /* 0x000fc80000000000 */
[----:B------:R-:W2:Y:S02]  /*1050*/  CCTL.E.C.LDCU.IV.DEEP [UR32] ;  /* 0x0000000020007540 */ /* 0x000ea40009c08000 */
[----:B--2---:R4:W-:Y:S01]  /*1060*/  UTMACCTL.IV [UR32] ;  /* 0x00000000200079b9 */ /* 0x0049e20008000000 */
[----:B------:R-:W-:Y:S01]  /*1070*/  NOP ;  /* 0x0000000000007918 */ /* 0x000fe20000000000 */
.L_x_34:
[----:B------:R-:W-:Y:S05]  /*1080*/  @P0 BRA `(.L_x_35) ;  /* 0x00000000000c0947 */ /* 0x000fea0003800000 */
[----:B------:R0:W-:Y:S01]  /*1090*/  UTMACMDFLUSH ;  /* 0x00000000000079b7 */ /* 0x0001e20000000000 */
[----:B------:R-:W-:Y:S05]  /*10a0*/  @P0 BRA `(.L_x_35) ;  /* 0x0000000000040947 */ /* 0x000fea0003800000 */
[----:B------:R-:W-:-:S04]  /*10b0*/  DEPBAR.LE SB0, 0x0 ;  /* 0x000080000000791a */ /* 0x000fc80000000000 */
.L_x_35:
[----:B------:R-:W-:Y:S05]  /*10c0*/  WARPSYNC.ALL ;  /* 0x0000000000007948 */ /* 0x000fea0003800000 */
[----:B------:R-:W-:Y:S01]  /*10d0*/  NOP ;  /* 0x0000000000007918 */ /* 0x000fe20000000000 */
[----:B-----5:R-:W-:Y:S06]  /*10e0*/  BAR.SYNC.DEFER_BLOCKING 0x0 ;  /* 0x0000000000007b1d */ /* 0x020fec0000010000 */
[----:B------:R-:W-:Y:S02]  /*10f0*/  BSSY.RECONVERGENT B3, `(.L_x_36) ;  /* 0x000000b000037945 */ /* 0x000fe40003800200 */
[----:B------:R-:W-:Y:S06]  /*1100*/  BAR.SYNC.DEFER_BLOCKING 0x0 ;  /* 0x0000000000007b1d */ /* 0x000fec0000010000 */
[----:B------:R5:W-:Y:S01]  /*1110*/  @!P0 STS [R11], RZ ;  /* 0x000000ff0b008388 */ /* 0x000be20000000800 */
[----:B------:R-:W-:Y:S01]  /*1120*/  NOP ;  /* 0x0000000000007918 */ /* 0x000fe20000000000 */
[----:B------:R-:W-:Y:S05]  /*1130*/  @P3 BRA `(.L_x_37) ;  /* 0x0000000000183947 */ /* 0x000fea0003800000 */
[----:B----4-:R-:W4:Y:S01]  /*1140*/  LDS R4, [UR11+0x8] ;  /* 0x0000080bff047984 */ /* 0x010f220008000800 */
[----:B------:R-:W2:Y:S01]  /*1150*/  LDC.64 R6, c[0x0][0x390] ;  /* 0x0000e400ff067b82 */ /* 0x000ea20000000a00 */
[----:B------:R-:W-:Y:S02]  /*1160*/  IMAD.MOV.U32 R5, RZ, RZ, 0x70 ;  /* 0x00000070ff057424 */ /* 0x000fe400078e00ff */
[----:B--2---:R2:W-:Y:S03]  /*1170*/  STS.64 [UR11], R6 ;  /* 0x00000006ff007988 */ /* 0x0045e60008000a0b */
[----:B----4-:R-:W-:-:S05]  /*1180*/  LOP3.LUT R4, R4, 0x10, R5, 0xd8, !PT ;  /* 0x0000001004047812 */ /* 0x010fca00078ed805 */
[----:B------:R2:W-:Y:S02]  /*1190*/  STS [UR11+0x8], R4 ;  /* 0x00000804ff007988 */ /* 0x0005e4000800080b */
.L_x_37:
[----:B----4-:R-:W-:Y:S05]  /*11a0*/  BSYNC.RECONVERGENT B3 ;  /* 0x0000000000037941 */ /* 0x010fea0003800200 */
.L_x_36:
[----:B------:R-:W-:Y:S04]  /*11b0*/  BSSY.RECONVERGENT B4, `(.L_x_38) ;  /* 0x0000011000047945 */ /* 0x000fe80003800200 */
[----:B------:R-:W-:Y:S04]  /*11c0*/  BSSY.RELIABLE B3, `(.L_x_39) ;  /* 0x000000e000037945 */ /* 0x000fe80003800100 */
[----:B------:R-:W-:Y:S05]  /*11d0*/  @P3 BRA `(.L_x_40) ;  /* 0x0000000000243947 */ /* 0x000fea0003800000 */
[----:B--2---:R-:W2:Y:S01]  /*11e0*/  LDS R4, [UR11+0x34] ;  /* 0x0000340bff047984 */ /* 0x004ea20008000800 */
[----:B------:R-:W-:-:S05]  /*11f0*/  IMAD.MOV.U32 R5, RZ, RZ, 0x3f000000 ;  /* 0x3f000000ff057424 */ /* 0x000fca00078e00ff */
[----:B--2---:R-:W-:-:S05]  /*1200*/  LOP3.LUT R4, R4, 0xff000000, R5, 0xb8, !PT ;  /* 0xff00000004047812 */ /* 0x004fca00078eb805 */
[----:B------:R2:W-:Y:S01]  /*1210*/  STS [UR11+0x34], R4 ;  /* 0x00003404ff007988 */ /* 0x0005e2000800080b */
[----:B------:R-:W-:Y:S05]  /*1220*/  @P3 BRA `(.L_x_41) ;  /* 0x00000000001c3947 */ /* 0x000fea0003800000 */
[----:B--2---:R-:W2:Y:S01]  /*1230*/  LDS R4, [UR11+0x38] ;  /* 0x0000380bff047984 */ /* 0x004ea20008000800 */
[----:B------:R-:W-:-:S05]  /*1240*/  IMAD.MOV.U32 R5, RZ, RZ, 0x3f ;  /* 0x0000003fff057424 */ /* 0x000fca00078e00ff */
[----:B--2---:R-:W-:-:S05]  /*1250*/  LOP3.LUT R4, R4, 0xff, R5, 0xb8, !PT ;  /* 0x000000ff04047812 */ /* 0x004fca00078eb805 */
[----:B------:R4:W-:Y:S02]  /*1260*/  STS [UR11+0x38], R4 ;  /* 0x00003804ff007988 */ /* 0x0009e4000800080b */
.L_x_40:
[----:B------:R-:W-:Y:S05]  /*1270*/  @P3 BREAK.RELIABLE B3 ;  /* 0x0000000000033942 */ /* 0x000fea0003800100 */
[----:B------:R-:W-:Y:S05]  /*1280*/  @P3 BRA `(.L_x_42) ;  /* 0x00000000000c3947 */ /* 0x000fea0003800000 */
[----:B------:R2:W-:Y:S02]  /*1290*/  STS [UR11+0x20], R3 ;  /* 0x00002003ff007988 */ /* 0x0005e4000800080b */
.L_x_41:
[----:B------:R-:W-:Y:S05]  /*12a0*/  BSYNC.RELIABLE B3 ;  /* 0x0000000000037941 */ /* 0x000fea0003800100 */
.L_x_39:
[----:B------:R2:W-:Y:S02]  /*12b0*/  @!P3 STS [UR11+0x24], R2 ;  /* 0x00002402ff00b988 */ /* 0x0005e4000800080b */
.L_x_42:
[----:B------:R-:W-:Y:S05]  /*12c0*/  BSYNC.RECONVERGENT B4 ;  /* 0x0000000000047941 */ /* 0x000fea0003800200 */
.L_x_38:
[----:B------:R-:W-:Y:S05]  /*12d0*/  WARPSYNC.ALL ;  /* 0x0000000000007948 */ /* 0x000fea0003800000 */
[----:B------:R-:W-:Y:S01]  /*12e0*/  NOP ;  /* 0x0000000000007918 */ /* 0x000fe20000000000 */
[----:B------:R-:W-:Y:S04]  /*12f0*/  BSSY.RECONVERGENT B4, `(.L_x_43) ;  /* 0x000000e000047945 */ /* 0x000fe80003800200 */
[----:B------:R-:W-:Y:S05]  /*1300*/  @P3 BRA `(.L_x_44) ;  /* 0x0000000000303947 */ /* 0x000fea0003800000 */
[----:B--23--:R-:W2:Y:S01]  /*1310*/  LDS R3, [UR11+0x34] ;  /* 0x0000340bff037984 */ /* 0x00cea20008000800 */
[----:B----4-:R-:W3:Y:S03]  /*1320*/  LDC.64 R4, c[0x0][0x3b8] ;  /* 0x0000ee00ff047b82 */ /* 0x010ee60000000a00 */
[----:B------:R-:W4:Y:S01]  /*1330*/  LDS R2, [UR11+0x1c] ;  /* 0x00001c0bff027984 */ /* 0x000f220008000800 */
[C---:B---3--:R-:W-:Y:S01]  /*1340*/  SHF.L.U64.HI R5, R4.reuse, 0x1, R5 ;  /* 0x0000000104057819 */ /* 0x048fe20000010205 */
[----:B------:R-:W-:-:S03]  /*1350*/  IMAD.SHL.U32 R4, R4, 0x2, RZ ;  /* 0x0000000204047824 */ /* 0x000fc600078e00ff */
[--C-:B------:R-:W-:Y:S02]  /*1360*/  SHF.R.U32.HI R7, RZ, 0x4, R5.reuse ;  /* 0x00000004ff077819 */ /* 0x100fe40000011605 */
[----:B------:R-:W-:-:S05]  /*1370*/  SHF.R.U64 R4, R4, 0x4, R5 ;  /* 0x0000000404047819 */ /* 0x000fca0000001205 */
[----:B------:R3:W-:Y:S01]  /*1380*/  STS [UR11+0xc], R4 ;  /* 0x00000c04ff007988 */ /* 0x0007e2000800080b */
[----:B--2---:R-:W-:Y:S02]  /*1390*/  LOP3.LUT R3, R3, 0x7, RZ, 0xb8, !PT ;  /* 0x0000000703037812 */ /* 0x004fe400078eb8ff */
[----:B----4-:R-:W-:-:S03]  /*13a0*/  LOP3.LUT R2, R2, 0xf, R7, 0xb8, !PT ;  /* 0x0000000f02027812 */ /* 0x010fc600078eb807 */
[----:B------:R3:W-:Y:S04]  /*13b0*/  STS [UR11+0x34], R3 ;  /* 0x00003403ff007988 */ /* 0x0007e8000800080b */
[----:B------:R3:W-:Y:S02]  /*13c0*/  STS [UR11+0x1c], R2 ;  /* 0x00001c02ff007988 */ /* 0x0007e4000800080b */
.L_x_44:
[----:B------:R-:W-:Y:S05]  /*13d0*/  BSYNC.RECONVERGENT B4 ;  /* 0x0000000000047941 */ /* 0x000fea0003800200 */
.L_x_43:
[----:B------:R-:W-:Y:S04]  /*13e0*/  BSSY.RECONVERGENT B5, `(.L_x_45) ;  /* 0x000001a000057945 */ /* 0x000fe80003800200 */
[----:B------:R-:W-:Y:S04]  /*13f0*/  BSSY.RELIABLE B4, `(.L_x_46) ;  /* 0x0000015000047945 */ /* 0x000fe80003800100 */
[----:B------:R-:W-:Y:S05]  /*1400*/  @P3 BRA `(.L_x_47) ;  /* 0x0000000000203947 */ /* 0x000fea0003800000 */
[----:B--23--:R-:W2:Y:S02]  /*1410*/  LDS R2, [UR11+0x34] ;  /* 0x0000340bff027984 */ /* 0x00cea40008000800 */
[----:B--2---:R-:W-:-:S05]  /*1420*/  LOP3.LUT R2, R2, 0x38, RZ, 0xb8, !PT ;  /* 0x0000003802027812 */ /* 0x004fca00078eb8ff */
[----:B------:R2:W-:Y:S01]  /*1430*/  STS [UR11+0x34], R2 ;  /* 0x00003402ff007988 */ /* 0x0005e2000800080b */
[----:B------:R-:W-:Y:S05]  /*1440*/  @P3 BRA `(.L_x_48) ;  /* 0x0000000000203947 */ /* 0x000fea0003800000 */
[----:B--2---:R-:W2:Y:S01]  /*1450*/  LDS R2, [UR11+0x8] ;  /* 0x0000080bff027984 */ /* 0x004ea20008000800 */
[----:B------:R-:W-:-:S05]  /*1460*/  IMAD.MOV.U32 R3, RZ, RZ, 0x780 ;  /* 0x00000780ff037424 */ /* 0x000fca00078e00ff */
[----:B--2---:R-:W-:-:S05]  /*1470*/  LOP3.LUT R2, R2, 0x300, R3, 0xd8, !PT ;  /* 0x0000030002027812 */ /* 0x004fca00078ed803 */
[----:B------:R2:W-:Y:S02]  /*1480*/  STS [UR11+0x8], R2 ;  /* 0x00000802ff007988 */ /* 0x0005e4000800080b */
.L_x_47:
[----:B------:R-:W-:Y:S05]  /*1490*/  @P3 BRA `(.L_x_49) ;  /* 0x0000000000283947 */ /* 0x000fea0003800000 */
[----:B--23--:R-:W2:Y:S02]  /*14a0*/  LDS R2, [UR11+0x8] ;  /* 0x0000080bff027984 */ /* 0x00cea40008000800 */
[----:B--2---:R-:W-:-:S05]  /*14b0*/  LOP3.LUT R2, R2, 0x1800, RZ, 0xb8, !PT ;  /* 0x0000180002027812 */ /* 0x004fca00078eb8ff */
[----:B------:R3:W-:Y:S02]  /*14c0*/  STS [UR11+0x8], R2 ;  /* 0x00000802ff007988 */ /* 0x0007e4000800080b */
.L_x_48:
[----:B------:R-:W-:Y:S05]  /*14d0*/  @P3 BREAK.RELIABLE B4 ;  /* 0x0000000000043942 */ /* 0x000fea0003800100 */
[----:B------:R-:W-:Y:S05]  /*14e0*/  @P3 BRA `(.L_x_50) ;  /* 0x0000000000243947 */ /* 0x000fea0003800000 */
[----:B--23--:R-:W2:Y:S01]  /*14f0*/  LDS R2, [UR11+0x8] ;  /* 0x0000080bff027984 */ /* 0x00cea20008000800 */
[----:B------:R-:W-:-:S05]  /*1500*/  IMAD.MOV.U32 R3, RZ, RZ, 0x6000 ;  /* 0x00006000ff037424 */ /* 0x000fca00078e00ff */
[----:B--2---:R-:W-:-:S04]  /*1510*/  LOP3.LUT R2, R2, 0x6000, R3, 0xd8, !PT ;  /* 0x0000600002027812 */ /* 0x004fc800078ed803 */
[----:B------:R-:W-:-:S05]  /*1520*/  LOP3.LUT R2, R2, 0x400000, RZ, 0xb8, !PT ;  /* 0x0040000002027812 */ /* 0x000fca00078eb8ff */
[----:B------:R2:W-:Y:S02]  /*1530*/  STS [UR11+0x8], R2 ;  /* 0x00000802ff007988 */ /* 0x0005e4000800080b */
.L_x_49:
[----:B------:R-:W-:Y:S05]  /*1540*/  BSYNC.RELIABLE B4 ;  /* 0x0000000000047941 */ /* 0x000fea0003800100 */
.L_x_46:
[----:B--23--:R-:W2:Y:S02]  /*1550*/  @!P3 LDS R2, [UR11+0x8] ;  /* 0x0000080bff02b984 */ /* 0x00cea40008000800 */
[----:B--2---:R-:W-:-:S05]  /*1560*/  @!P3 LOP3.LUT R2, R2, 0x8000, RZ, 0xb8, !PT ;  /* 0x000080000202b812 */ /* 0x004fca00078eb8ff */
[----:B------:R2:W-:Y:S02]  /*1570*/  @!P3 STS [UR11+0x8], R2 ;  /* 0x00000802ff00b988 */ /* 0x0005e4000800080b */
.L_x_50:
[----:B------:R-:W-:Y:S05]  /*1580*/  BSYNC.RECONVERGENT B5 ;  /* 0x0000000000057941 */ /* 0x000fea0003800200 */
.L_x_45:
[----:B------:R-:W-:Y:S05]  /*1590*/  WARPSYNC.ALL ;  /* 0x0000000000007948 */ /* 0x000fea0003800000 */
[----:B------:R-:W-:Y:S01]  /*15a0*/  NOP ;  /* 0x0000000000007918 */ /* 0x000fe20000000000 */
[----:B------:R-:W-:-:S04]  /*15b0*/  UIADD3 UR4, UPT, UPT, UR4, 0x100, URZ ;  /* 0x0000010004047890 */ /* 0x000fc8000fffe0ff */
[----:B------:R-:W-:-:S04]  /*15c0*/  UIADD3 UR12, UP0, UPT, UR4, UR12, URZ ;  /* 0x0000000c040c7290 */ /* 0x000fc8000ff1e0ff */
[----:B------:R-:W-:Y:S01]  /*15d0*/  ULEA.HI.X.SX32 UR13, UR4, UR13, 0x1, UP0 ;  /* 0x0000000d040d7291 */ /* 0x000fe200080f0eff */
[----:B------:R-:W-:Y:S11]  /*15e0*/  @P0 BRA `(.L_x_51) ;  /* 0x0000000000300947 */ /* 0x000ff60003800000 */
[----:B--23--:R-:W2:Y:S01]  /*15f0*/  S2R R2, SR_LANEID ;  /* 0x0000000000027919 */ /* 0x00cea20000000000 */
[----:B------:R-:W-:Y:S05]  /*1600*/  WARPSYNC.ALL ;  /* 0x0000000000007948 */ /* 0x000fea0003800000 */
[----:B------:R-:W-:Y:S01]  /*1610*/  NOP ;  /* 0x0000000000007918 */ /* 0x000fe20000000000 */
[----:B--2-4-:R-:W-:-:S05]  /*1620*/  IMAD.SHL.U32 R4, R2, 0x4, RZ ;  /* 0x0000000402047824 */ /* 0x014fca00078e00ff */
[----:B------:R-:W2:Y:S01]  /*1630*/  LDS R5, [R4+UR11] ;  /* 0x0000000b04057984 */ /* 0x000ea20008000800 */
[----:B------:R-:W-:-:S05]  /*1640*/  IADD3 R2, P1, PT, R4, UR12, RZ ;  /* 0x0000000c04027c10 */ /* 0x000fca000ff3e0ff */
[----:B------:R-:W-:-:S05]  /*1650*/  IMAD.X R3, RZ, RZ, UR13, P1 ;  /* 0x0000000dff037e24 */ /* 0x000fca00088e06ff */
[----:B--2---:R2:W3:Y:S01]  /*1660*/  ATOMG.E.EXCH.STRONG.GPU PT, RZ, [R2], R5 ;  /* 0x0000000502ff73a8 */ /* 0x0044e200041ee100 */
[----:B------:R-:W-:-:S04]  /*1670*/  DEPBAR {5,4,3,2,1,0} ;  /* 0x0000003f0000791a */ /* 0x000fc80000000000 */
[----:B------:R-:W4:Y:S02]  /*1680*/  CCTL.E.C.LDCU.IV.DEEP [UR12] ;  /* 0x000000000c007540 */ /* 0x000f240009c08000 */
[----:B----4-:R2:W-:Y:S01]  /*1690*/  UTMACCTL.IV [UR12] ;  /* 0x000000000c0079b9 */ /* 0x0105e20008000000 */
[----:B------:R-:W-:Y:S01]  /*16a0*/  NOP ;  /* 0x0000000000007918 */ /* 0x000fe20000000000 */
.L_x_51:
[----:B------:R-:W-:Y:S05]  /*16b0*/  @P0 BRA `(.L_x_52) ;  /* 0x00000000000c0947 */ /* 0x000fea0003800000 */
[----:B------:R0:W-:Y:S01]  /*16c0*/  UTMACMDFLUSH ;  /* 0x00000000000079b7 */ /* 0x0001e20000000000 */
[----:B------:R-:W-:Y:S05]  /*16d0*/  @P0 BRA `(.L_x_52) ;  /* 0x0000000000040947 */ /* 0x000fea0003800000 */
[----:B------:R-:W-:-:S04]  /*16e0*/  DEPBAR.LE SB0, 0x0 ;  /* 0x000080000000791a */ /* 0x000fc80000000000 */
.L_x_52:
[----:B------:R-:W-:Y:S05]  /*16f0*/  WARPSYNC.ALL ;  /* 0x0000000000007948 */ /* 0x000fea0003800000 */
[----:B------:R-:W-:Y:S01]  /*1700*/  NOP ;  /* 0x0000000000007918 */ /* 0x000fe20000000000 */
[----:B---3--:R-:W-:Y:S01]  /*1710*/  BAR.SYNC.DEFER_BLOCKING 0x0 ;  /* 0x0000000000007b1d */ /* 0x008fe20000010000 */
[----:B--2---:R-:W-:Y:S01]  /*1720*/  SHF.R.U32.HI R2, RZ, 0x5, R0 ;  /* 0x00000005ff027819 */ /* 0x004fe20000011600 */
[----:B------:R-:W-:-:S03]  /*1730*/  USHF.L.U32 UR7, UR7, 0x7, URZ ;  /* 0x0000000707077899 */ /* 0x000fc600080006ff */
[----:B------:R-:W-:Y:S01]  /*1740*/  R2UR UR14, R2 ;  /* 0x00000000020e72ca */ /* 0x000fe200000e0000 */
[----:B------:R-:W-:Y:S01]  /*1750*/  VOTEU.ALL UP0, P3 ;  /* 0x0000000000ff7886 */ /* 0x000fe20001800000 */
[----:B------:R-:W-:Y:S01]  /*1760*/  UMOV UR4, 0x1 ;  /* 0x0000000100047882 */ /* 0x000fe20000000000 */
[----:B------:R-:W-:Y:S01]  /*1770*/  VOTEU.ALL UP1, P3 ;  /* 0x0000000000ff7886 */ /* 0x000fe20001820000 */
[----:B------:R-:W-:Y:S02]  /*1780*/  BSSY.RECONVERGENT B5, `(.L_x_53) ;  /* 0x0000018000057945 */ /* 0x000fe40003800200 */
[----:B------:R-:W-:-:S04]  /*1790*/  @!UP0 UIADD3 UR16, UPT, UPT, -UR4, 0x100000, URZ ;  /* 0x0010000004108890 */ /* 0x000fc8000fffe1ff */
[----:B------:R-:W-:Y:S02]  /*17a0*/  @!UP0 USHF.L.U32 UR17, UR16, 0xb, URZ ;  /* 0x0000000b10118899 */ /* 0x000fe400080006ff */
[----:B------:R-:W-:Y:S02]  /*17b0*/  @!UP0 USHF.L.U32 UR16, UR16, 0x1, URZ ;  /* 0x0000000110108899 */ /* 0x000fe400080006ff */
[----:B------:R-:W-:-:S04]  /*17c0*/  @!UP0 UIADD3 UR4, UPT, UPT, -UR4, 0x100000, URZ ;  /* 0x0010000004048890 */ /* 0x000fc8000fffe1ff */
[----:B------:R-:W-:Y:S02]  /*17d0*/  @!UP0 USHF.L.U32 UR5, UR4, 0xb, URZ ;  /* 0x0000000b04058899 */ /* 0x000fe400080006ff */
[----:B------:R-:W-:Y:S01]  /*17e0*/  @!UP0 USHF.L.U32 UR4, UR4, 0x1, URZ ;  /* 0x0000000104048899 */ /* 0x000fe200080006ff */
[----:B------:R-:W-:Y:S01]  /*17f0*/  VOTEU.ALL UP0, P3 ;  /* 0x0000000000ff7886 */ /* 0x000fe20001800000 */
[----:B------:R-:W2:Y:S04]  /*1800*/  FENCE.VIEW.ASYNC.S ;  /* 0x00000000000073c6 */ /* 0x000ea80000000000 */
[----:B--2---:R2:W3:Y:S06]  /*1810*/  @!UP0 SYNCS.EXCH.64 URZ, [UR11+0x24000], UR16 ;  /* 0x024000100bff85b2 */ /* 0x0044ec0008000100 */
[----:B------:R2:W3:Y:S02]  /*1820*/  @!UP1 SYNCS.EXCH.64 URZ, [UR11+0x24020], UR4 ;  /* 0x024020040bff95b2 */ /* 0x0004e40008000100 */
[----:B---3--:R-:W-:Y:S06]  /*1830*/  BAR.SYNC.DEFER_BLOCKING 0x0 ;  /* 0x0000000000007b1d */ /* 0x008fec0000010000 */
[----:B------:R-:W-:Y:S05]  /*1840*/  @P3 BRA `(.L_x_54) ;  /* 0x00000000002c3947 */ /* 0x000fea0003800000 */
[----:B--2---:R-:W-:Y:S02]  /*1850*/  UMOV UR4, 0x1 ;  /* 0x0000000100047882 */ /* 0x004fe40000000000 */
[----:B------:R-:W-:-:S04]  /*1860*/  UIADD3 UR16, UPT, UPT, -UR4, 0x100000, URZ ;  /* 0x0010000004107890 */ /* 0x000fc8000fffe1ff */
[----:B------:R-:W-:Y:S02]  /*1870*/  USHF.L.U32 UR17, UR16, 0xb, URZ ;  /* 0x0000000b10117899 */ /* 0x000fe400080006ff */
[----:B------:R-:W-:Y:S02]  /*1880*/  USHF.L.U32 UR16, UR16, 0x1, URZ ;  /* 0x0000000110107899 */ /* 0x000fe400080006ff */
[----:B------:R-:W-:-:S04]  /*1890*/  UIADD3 UR4, UPT, UPT, -UR4, 0x100000, URZ ;  /* 0x0010000004047890 */ /* 0x000fc8000fffe1ff */
[----:B------:R-:W-:Y:S02]  /*18a0*/  USHF.L.U32 UR5, UR4, 0xb, URZ ;  /* 0x0000000b04057899 */ /* 0x000fe400080006ff */
[----:B------:R-:W-:Y:S01]  /*18b0*/  USHF.L.U32 UR4, UR4, 0x1, URZ ;  /* 0x0000000104047899 */ /* 0x000fe200080006ff */
[----:B------:R-:W2:Y:S03]  /*18c0*/  FENCE.VIEW.ASYNC.S ;  /* 0x00000000000073c6 */ /* 0x000ea60000000000 */
[----:B--2---:R3:W2:Y:S08]  /*18d0*/  SYNCS.EXCH.64 URZ, [UR11+0x24008], UR16 ;  /* 0x024008100bff75b2 */ /* 0x0046b00008000100 */
[----:B------:R3:W4:Y:S02]  /*18e0*/  SYNCS.EXCH.64 URZ, [UR11+0x24028], UR4 ;  /* 0x024028040bff75b2 */ /* 0x0007240008000100 */
[----:B---3--:R-:W-:Y:S01]  /*18f0*/  NOP ;  /* 0x0000000000007918 */ /* 0x008fe20000000000 */
.L_x_54:
[----:B--2---:R-:W-:Y:S05]  /*1900*/  BSYNC.RECONVERGENT B5 ;  /* 0x0000000000057941 */ /* 0x004fea0003800200 */
.L_x_53:
[----:B----4-:R-:W-:Y:S01]  /*1910*/  BAR.SYNC.DEFER_BLOCKING 0x0 ;  /* 0x0000000000007b1d */ /* 0x010fe20000010000 */
[----:B------:R-:W-:Y:S01]  /*1920*/  UIADD3 UR6, UPT, UPT, UR11, 0x24020, URZ ;  /* 0x000240200b067890 */ /* 0x000fe2000fffe0ff */
[----:B------:R-:W-:Y:S01]  /*1930*/  ISETP.GE.AND P0, PT, R10, 0x1, PT ;  /* 0x000000010a00780c */ /* 0x000fe20003f06270 */
[----:B------:R-:W-:-:S03]  /*1940*/  USHF.L.U32 UR23, UR15, 0x6, URZ ;  /* 0x000000060f177899 */ /* 0x000fc600080006ff */
[----:B------:R-:W-:Y:S04]  /*1950*/  BSSY.RECONVERGENT B5, `(.L_x_55) ;  /* 0x000000d000057945 */ /* 0x000fe80003800200 */
[----:B------:R-:W-:Y:S05]  /*1960*/  @P3 BRA `(.L_x_56) ;  /* 0x00000000002c3947 */ /* 0x000fea0003800000 */
[----:B------:R-:W-:Y:S02]  /*1970*/  UMOV UR4, 0x1 ;  /* 0x0000000100047882 */ /* 0x000fe40000000000 */
[----:B------:R-:W-:-:S04]  /*1980*/  UIADD3 UR16, UPT, UPT, -UR4, 0x100000, URZ ;  /* 0x0010000004107890 */ /* 0x000fc8000fffe1ff */
[----:B------:R-:W-:Y:S02]  /*1990*/  USHF.L.U32 UR17, UR16, 0xb, URZ ;  /* 0x0000000b10117899 */ /* 0x000fe400080006ff */
[----:B------:R-:W-:Y:S02]  /*19a0*/  USHF.L.U32 UR16, UR16, 0x1, URZ ;  /* 0x0000000110107899 */ /* 0x000fe400080006ff */
[----:B------:R-:W-:-:S04]  /*19b0*/  UIADD3 UR4, UPT, UPT, -UR4, 0x100000, URZ ;  /* 0x0010000004047890 */ /* 0x000fc8000fffe1ff */
[----:B------:R-:W-:Y:S02]  /*19c0*/  USHF.L.U32 UR5, UR4, 0xb, URZ ;  /* 0x0000000b04057899 */ /* 0x000fe400080006ff */
[----:B------:R-:W-:Y:S01]  /*19d0*/  USHF.L.U32 UR4, UR4, 0x1, URZ ;  /* 0x0000000104047899 */ /* 0x000fe200080006ff */
[----:B------:R-:W2:Y:S03]  /*19e0*/  FENCE.VIEW.ASYNC.S ;  /* 0x00000000000073c6 */ /* 0x000ea60000000000 */
[----:B--2---:R2:W3:Y:S08]  /*19f0*/  SYNCS.EXCH.64 URZ, [UR11+0x24010], UR16 ;  /* 0x024010100bff75b2 */ /* 0x0044f00008000100 */
[----:B------:R2:W4:Y:S01]  /*1a00*/  SYNCS.EXCH.64 URZ, [UR11+0x24030], UR4 ;  /* 0x024030040bff75b2 */ /* 0x0005220008000100 */
[----:B------:R-:W-:Y:S01]  /*1a10*/  NOP ;  /* 0x0000000000007918 */ /* 0x000fe20000000000 */
.L_x_56:
[----:B--2---:R-:W-:Y:S05]  /*1a20*/  BSYNC.RECONVERGENT B5 ;  /* 0x0000000000057941 */ /* 0x004fea0003800200 */
.L_x_55:
[----:B------:R-:W-:Y:S05]  /*1a30*/  @!P0 BRA `(.L_x_57) ;  /* 0x0000000c00508947 */ /* 0x000fea0003800000 */
[----:B---34-:R-:W-:Y:S01]  /*1a40*/  BAR.SYNC.DEFER_BLOCKING 0x0 ;  /* 0x0000000000007b1d */ /* 0x018fe20000010000 */
[----:B------:R-:W-:Y:S01]  /*1a50*/  ELECT P1, URZ, PT ;  /* 0x0000000000ff782f */ /* 0x000fe20003820000 */
[----:B------:R-:W-:Y:S01]  /*1a60*/  @!P3 IMAD.MOV.U32 R2, RZ, RZ, 0xc000 ;  /* 0x0000c000ff02b424 */ /* 0x000fe200078e00ff */
[----:B------:R-:W-:Y:S02]  /*1a70*/  ULOP3.LUT UR4, UR14, 0x1, URZ, 0xc0, !UPT ;  /* 0x000000010e047892 */ /* 0x000fe4000f8ec0ff */
[C---:B------:R-:W-:Y:S02]  /*1a80*/  ISETP.LT.U32.AND P1, PT, R68.reuse, 0x40, P1 ;  /* 0x000000404400780c */ /* 0x040fe40000f21070 */
[----:B------:R-:W-:Y:S01]  /*1a90*/  ELECT P0, URZ, PT ;  /* 0x0000000000ff782f */ /* 0x000fe20003800000 */
[----:B------:R-:W-:Y:S02]  /*1aa0*/  ULEA UR5, UR4, UR11, 0xd ;  /* 0x0000000b04057291 */ /* 0x000fe4000f8e68ff */
[----:B------:R-:W-:Y:S01]  /*1ab0*/  USHF.L.U32 UR22, UR4, 0x6, URZ ;  /* 0x0000000604167899 */ /* 0x000fe200080006ff */
[----:B------:R-:W-:Y:S01]  /*1ac0*/  ISETP.LT.U32.AND P0, PT, R68, 0x40, P0 ;  /* 0x000000404400780c */ /* 0x000fe20000701070 */
[----:B------:R-:W-:Y:S01]  /*1ad0*/  ULEA UR16, UR4, UR5, 0xd ;  /* 0x0000000504107291 */ /* 0x000fe2000f8e68ff */
[----:B------:R-:W-:-:S04]  /*1ae0*/  UMOV UR19, UR7 ;  /* 0x0000000700137c82 */ /* 0x000fc80008000000 */
[----:B------:R-:W-:Y:S01]  /*1af0*/  UMOV UR18, UR22 ;  /* 0x0000001600127c82 */ /* 0x000fe20008000000 */
[----:B------:R-:W-:Y:S01]  /*1b00*/  VOTEU.ANY UP0, P1 ;  /* 0x0000000000ff7886 */ /* 0x000fe20000800100 */
[----:B------:R-:W-:-:S04]  /*1b10*/  VOTEU.ANY UP2, P1 ;  /* 0x0000000000ff7886 */ /* 0x000fc80000840100 */
[----:B------:R-:W-:Y:S01]  /*1b20*/  @UP0 UIADD3 UR20, UPT, UPT, UR5, 0x18000, URZ ;  /* 0x0001800005140890 */ /* 0x000fe2000fffe0ff */
[----:B------:R2:W-:Y:S01]  /*1b30*/  @!P3 SYNCS.ARRIVE.TRANS64 RZ, [UR11+0x24000], R2 ;  /* 0x02400002ffffb9a7 */ /* 0x0005e2000800000b */
[----:B------:R-:W-:Y:S01]  /*1b40*/  @UP0 UIADD3 UR21, UPT, UPT, UR11, 0x24000, URZ ;  /* 0x000240000b150890 */ /* 0x000fe2000fffe0ff */
[----:B------:R-:W-:Y:S06]  /*1b50*/  BAR.SYNC.DEFER_BLOCKING 0x0 ;  /* 0x0000000000007b1d */ /* 0x000fec0000010000 */
[----:B------:R-:W-:Y:S01]  /*1b60*/  VOTEU.ANY UP1, P0 ;  /* 0x0000000000ff7886 */ /* 0x000fe20000020100 */
[----:B------:R-:W-:-:S04]  /*1b70*/  VOTEU.ANY UP0, P0 ;  /* 0x0000000000ff7886 */ /* 0x000fc80000000100 */
[----:B------:R-:W-:Y:S01]  /*1b80*/  @UP1 UIADD3 UR17, UPT, UPT, UR11, 0x24000, URZ ;  /* 0x000240000b111890 */ /* 0x000fe2000fffe0ff */
[----:B------:R2:W-:Y:S01]  /*1b90*/  @UP2 UTMALDG.2D [UR20], [UR8] ;  /* 0x00000014080025b4 */ /* 0x0005e20008008000 */
[----:B------:R3:W-:Y:S06]  /*1ba0*/  MEMBAR.ALL.CTA ;  /* 0x0000000000007992 */ /* 0x0007ec0000008000 */
[----:B---3--:R-:W3:Y:S02]  /*1bb0*/  FENCE.VIEW.ASYNC.S ;  /* 0x00000000000073c6 */ /* 0x008ee40000000000 */
[----:B---3--:R-:W-:Y:S06]  /*1bc0*/  BAR.SYNC.DEFER_BLOCKING 0x0 ;  /* 0x0000000000007b1d */ /* 0x008fec0000010000 */
[----:B------:R2:W-:Y:S01]  /*1bd0*/  @UP0 UTMALDG.2D [UR16], [UR32] ;  /* 0x00000010200005b4 */ /* 0x0005e20008008000 */
[----:B------:R-:W-:Y:S01]  /*1be0*/  UISETP.NE.U32.AND UP0, UPT, UR14, URZ, UPT ;  /* 0x000000ff0e00728c */ /* 0x000fe2000bf05070 */
[----:B------:R-:W-:Y:S06]  /*1bf0*/  BAR.SYNC.DEFER_BLOCKING 0x0 ;  /* 0x0000000000007b1d */ /* 0x000fec0000010000 */
[----:B------:R-:W3:Y:S02]  /*1c00*/  SYNCS.PHASECHK.TRANS64.TRYWAIT P0, [UR11+0x24000], RZ ;  /* 0x024000ffff0075a7 */ /* 0x000ee4000800110b */
[----:B--23--:R-:W-:Y:S05]  /*1c10*/  @!P0 BRA `(.L_x_58) ;  /* 0x0000001400048947 */ /* 0x00cfea0003800000 */
.L_x_74:
[----:B------:R-:W-:Y:S05]  /*1c20*/  BRA.U UP0, `(.L_x_59) ;  /* 0x0000000100c87547 */ /* 0x000fea000b800000 */
[----:B------:R-:W-:Y:S02]  /*1c30*/  USHF.R.U32.HI UR16, URZ, 0x4, UR11 ;  /* 0x00000004ff107899 */ /* 0x000fe4000801160b */
[----:B------:R-:W-:Y:S02]  /*1c40*/  UIADD3 UR15, UPT, UPT, UR11, 0x18000, URZ ;  /* 0x000180000b0f7890 */ /* 0x000fe4000fffe0ff */
[----:B------:R-:W-:Y:S02]  /*1c50*/  USGXT.U32 UR16, UR16, 0xe ;  /* 0x0000000e1010789a */ /* 0x000fe40008000000 */
[----:B------:R-:W-:Y:S02]  /*1c60*/  USHF.R.U32.HI UR15, URZ, 0x4, UR15 ;  /* 0x00000004ff0f7899 */ /* 0x000fe4000801160f */
[----:B------:R-:W-:Y:S02]  /*1c70*/  UIADD3 UR50, UP0, UPT, UR16, 0x2, URZ ;  /* 0x0000000210327890 */ /* 0x000fe4000ff1e0ff */
[----:B------:R-:W-:Y:S01]  /*1c80*/  USGXT.U32 UR18, UR15, 0xe ;  /* 0x0000000e0f12789a */ /* 0x000fe20008000000 */
[----:B------:R-:W-:Y:S01]  /*1c90*/  UMOV UR5, URZ ;  /* 0x000000ff00057c82 */ /* 0x000fe20008000000 */
[----:B------:R-:W-:Y:S01]  /*1ca0*/  UMOV UR4, URZ ;  /* 0x000000ff00047c82 */ /* 0x000fe20008000000 */
[----:B------:R-:W-:-:S02]  /*1cb0*/  UIADD3.X UR51, UPT, UPT, UR5, 0x40004040, URZ, UP0, !UPT ;  /* 0x4000404005337890 */ /* 0x000fc400087fe4ff */
[----:B------:R-:W-:Y:S02]  /*1cc0*/  UIADD3 UR48, UP0, UPT, UR18, 0x2, URZ ;  /* 0x0000000212307890 */ /* 0x000fe4000ff1e0ff */
[----:B------:R-:W-:Y:S02]  /*1cd0*/  UIADD3.64 UR24, UPT, UPT, UR50, 0x2, URZ ;  /* 0x0000000232187897 */ /* 0x000fe4000fffe0ff */
[----:B------:R-:W-:Y:S02]  /*1ce0*/  UIADD3.X UR49, UPT, UPT, UR4, 0x40004040, URZ, UP0, !UPT ;  /* 0x4000404004317890 */ /* 0x000fe400087fe4ff */
[----:B------:R-:W-:Y:S02]  /*1cf0*/  UIADD3.64 UR28, UPT, UPT, UR50, 0x4, URZ ;  /* 0x00000004321c7897 */ /* 0x000fe4000fffe0ff */
[----:B------:R-:W-:Y:S02]  /*1d00*/  UIADD3.64 UR4, UPT, UPT, UR48, 0x2, URZ ;  /* 0x0000000230047897 */ /* 0x000fe4000fffe0ff */
[----:B------:R-:W-:-:S02]  /*1d10*/  UIADD3.64 UR26, UPT, UPT, UR48, 0x4, URZ ;  /* 0x00000004301a7897 */ /* 0x000fc4000fffe0ff */
[----:B------:R-:W-:Y:S02]  /*1d20*/  UIADD3.64 UR34, UPT, UPT, UR50, 0x3fe, URZ ;  /* 0x000003fe32227897 */ /* 0x000fe4000fffe0ff */
[----:B------:R-:W-:Y:S02]  /*1d30*/  UIADD3.64 UR30, UPT, UPT, UR48, 0x1fe, URZ ;  /* 0x000001fe301e7897 */ /* 0x000fe4000fffe0ff */
[----:B------:R-:W-:Y:S02]  /*1d40*/  UIADD3.64 UR38, UPT, UPT, UR50, 0x400, URZ ;  /* 0x0000040032267897 */ /* 0x000fe4000fffe0ff */
[----:B------:R-:W-:Y:S02]  /*1d50*/  UIADD3.64 UR36, UPT, UPT, UR48, 0x200, URZ ;  /* 0x0000020030247897 */ /* 0x000fe4000fffe0ff */
[----:B------:R-:W-:Y:S02]  /*1d60*/  UIADD3.64 UR42, UPT, UPT, UR50, 0x402, URZ ;  /* 0x00000402322a7897 */ /* 0x000fe4000fffe0ff */
[----:B------:R-:W-:Y:S01]  /*1d70*/  UIADD3.64 UR40, UPT, UPT, UR48, 0x202, URZ ;  /* 0x0000020230287897 */ /* 0x000fe2000fffe0ff */
[----:B------:R-:W-:Y:S01]  /*1d80*/  UMOV UR20, 0x0 ;  /* 0x0000000000147882 */ /* 0x000fe20000000000 */
[----:B------:R-:W-:Y:S01]  /*1d90*/  UMOV UR21, 0x4200010 ;  /* 0x0420001000157882 */ /* 0x000fe20000000000 */
[----:B------:R-:W-:Y:S01]  /*1da0*/  UIADD3.64 UR46, UPT, UPT, UR50, 0x404, URZ ;  /* 0x00000404322e7897 */ /* 0x000fe2000fffe0ff */
[----:B------:R-:W-:Y:S01]  /*1db0*/  UMOV UR17, 0x40004040 ;  /* 0x4000404000117882 */ /* 0x000fe20000000000 */
[----:B------:R-:W-:Y:S01]  /*1dc0*/  UIADD3.64 UR44, UPT, UPT, UR48, 0x204, URZ ;  /* 0x00000204302c7897 */ /* 0x000fe2000fffe0ff */
[----:B------:R-:W-:Y:S01]  /*1dd0*/  UMOV UR19, 0x40004040 ;  /* 0x4000404000137882 */ /* 0x000fe20000000000 */
[----:B------:R-:W-:Y:S01]  /*1de0*/  UMOV UR52, 0x0 ;  /* 0x0000000000347882 */ /* 0x000fe20000000000 */
[----:B------:R-:W-:Y:S01]  /*1df0*/  UMOV UR53, 0x4200010 ;  /* 0x0420001000357882 */ /* 0x000fe20000000000 */
[----:B------:R-:W-:Y:S01]  /*1e00*/  UMOV UR54, 0x0 ;  /* 0x0000000000367882 */ /* 0x000fe20000000000 */
[----:B------:R-:W-:Y:S01]  /*1e10*/  UMOV UR55, 0x4200010 ;  /* 0x0420001000377882 */ /* 0x000fe20000000000 */
[----:B------:R2:W-:Y:S01]  /*1e20*/  UTCHMMA gdesc[UR18], gdesc[UR16], tmem[UR10], tmem[UR20], idesc[UR21], !UPT ;  /* 0x00ff1410120075ea */ /* 0x0005e2000f80000a */
[----:B------:R-:W-:Y:S01]  /*1e30*/  UMOV UR56, 0x0 ;  /* 0x0000000000387882 */ /* 0x000fe20000000000 */
[----:B------:R-:W-:Y:S01]  /*1e40*/  UMOV UR57, 0x4200010 ;  /* 0x0420001000397882 */ /* 0x000fe20000000000 */
[----:B------:R2:W-:Y:S01]  /*1e50*/  UTCHMMA gdesc[UR48], gdesc[UR50], tmem[UR10], tmem[UR52], idesc[UR53], UPT ;  /* 0x00ff3432300075ea */ /* 0x0005e2000b80000a */
        /* <DEDUP_REMOVED lines=12> */
[----:B------:R2:W-:Y:S01]  /*1f20*/  UTCHMMA gdesc[UR40], gdesc[UR42], tmem[UR10], tmem[UR62], idesc[UR63], UPT ;  /* 0x00ff3e2a280075ea */ /* 0x0005e2000b80000a */
[----:B------:R2:W-:Y:S01]  /*1f30*/  UTCHMMA gdesc[UR44], gdesc[UR46], tmem[UR10], tmem[UR64], idesc[UR65], UPT ;  /* 0x00ff402e2c0075ea */ /* 0x0005e2000b80000a */
[----:B------:R-:W-:Y:S01]  /*1f40*/  NOP ;  /* 0x0000000000007918 */ /* 0x000fe20000000000 */
.L_x_59:
[----:B------:R-:W-:Y:S01]  /*1f50*/  ELECT P0, URZ, PT ;  /* 0x0000000000ff782f */ /* 0x000fe20003800000 */
[----:B--2---:R-:W-:Y:S01]  /*1f60*/  UMOV UR4, UR6 ;  /* 0x0000000600047c82 */ /* 0x004fe20008000000 */
[----:B------:R-:W-:Y:S02]  /*1f70*/  UMOV UR5, URZ ;  /* 0x000000ff00057c82 */ /* 0x000fe40008000000 */
[----:B------:R-:W-:-:S13]  /*1f80*/  ISETP.LT.U32.AND P0, PT, R68, 0x20, P0 ;  /* 0x000000204400780c */ /* 0x000fda0000701070 */
[----:B------:R-:W-:Y:S01]  /*1f90*/  VOTEU.ANY UP0, P0 ;  /* 0x0000000000ff7886 */ /* 0x000fe20000000100 */
[----:B------:R-:W-:Y:S01]  /*1fa0*/  VOTEU.ANY UP1, P0 ;  /* 0x0000000000ff7886 */ /* 0x000fe20000020100 */
[----:B------:R-:W-:-:S03]  /*1fb0*/  ISETP.GE.U32.AND P0, PT, R10, 0x81, PT ;  /* 0x000000810a00780c */ /* 0x000fc60003f06070 */
[----:B------:R-:W-:Y:S02]  /*1fc0*/  @UP0 UMOV UR4, UR4 ;  /* 0x0000000400040c82 */ /* 0x000fe40008000000 */
[----:B------:R2:W-:Y:S01]  /*1fd0*/  @UP1 UTCBAR [UR4], URZ ;  /* 0x000000ff040013e9 */ /* 0x0005e200080000ff */
[----:B------:R-:W-:Y:S06]  /*1fe0*/  BAR.SYNC.DEFER_BLOCKING 0x0 ;  /* 0x0000000000007b1d */ /* 0x000fec0000010000 */
[----:B------:R-:W3:Y:S02]  /*1ff0*/  SYNCS.PHASECHK.TRANS64.TRYWAIT P1, [UR11+0x24020], RZ ;  /* 0x024020ffff0075a7 */ /* 0x000ee4000802110b */
[----:B--23--:R-:W-:Y:S05]  /*2000*/  @!P1 BRA `(.L_x_60) ;  /* 0x0000001000149947 */ /* 0x00cfea0003800000 */
.L_x_75:
[----:B------:R-:W-:Y:S01]  /*2010*/  IMAD.MOV.U32 R2, RZ, RZ, RZ ;  /* 0x000000ffff027224 */ /* 0x000fe200078e00ff */
[----:B------:R-:W-:Y:S06]  /*2020*/  @!P0 BRA `(.L_x_57) ;  /* 0x0000000400d48947 */ /* 0x000fec0003800000 */
[----:B------:R-:W2:Y:S01]  /*2030*/  LDCU UR34, c[0x0][0x3a0] ;  /* 0x00007400ff2277ac */ /* 0x000ea20008000800 */
[----:B------:R-:W-:Y:S01]  /*2040*/  UMOV UR35, 0x80 ;  /* 0x0000008000237882 */ /* 0x000fe20000000000 */
[----:B------:R-:W-:-:S05]  /*2050*/  UMOV UR15, 0x1 ;  /* 0x00000001000f7882 */ /* 0x000fca0000000000 */
.L_x_64:
[----:B------:R-:W-:Y:S01]  /*2060*/  BAR.SYNC.DEFER_BLOCKING 0x0 ;  /* 0x0000000000007b1d */ /* 0x000fe20000010000 */
[----:B------:R-:W-:Y:S01]  /*2070*/  ULEA UR42, UR15, UR11, 0x3 ;  /* 0x0000000b0f2a7291 */ /* 0x000fe2000f8e18ff */
[----:B------:R-:W-:Y:S01]  /*2080*/  @!P3 IMAD.MOV.U32 R3, RZ, RZ, 0xc000 ;  /* 0x0000c000ff03b424 */ /* 0x000fe200078e00ff */
[----:B------:R-:W-:Y:S01]  /*2090*/  ELECT P1, URZ, PT ;  /* 0x0000000000ff782f */ /* 0x000fe20003820000 */
[----:B------:R-:W-:-:S03]  /*20a0*/  ULEA UR4, UR15, UR11, 0xe ;  /* 0x0000000b0f047291 */ /* 0x000fc6000f8e70ff */
[----:B------:R-:W-:Y:S01]  /*20b0*/  ISETP.LT.U32.AND P1, PT, R68, 0x40, P1 ;  /* 0x000000404400780c */ /* 0x000fe20000f21070 */
[----:B------:R-:W-:Y:S02]  /*20c0*/  ULOP3.LUT UR5, UR14, 0x1, URZ, 0xc0, !UPT ;  /* 0x000000010e057892 */ /* 0x000fe4000f8ec0ff */
[----:B------:R-:W-:Y:S02]  /*20d0*/  UIADD3 UR16, UPT, UPT, UR4, 0x18000, URZ ;  /* 0x0001800004107890 */ /* 0x000fe4000fffe0ff */
[----:B------:R-:W-:Y:S02]  /*20e0*/  ULEA UR22, UR5, UR35, 0x6 ;  /* 0x0000002305167291 */ /* 0x000fe4000f8e30ff */
[----:B------:R-:W-:Y:S01]  /*20f0*/  ULEA UR20, UR5, UR16, 0xd ;  /* 0x0000001005147291 */ /* 0x000fe2000f8e68ff */
[----:B------:R-:W-:Y:S01]  /*2100*/  ELECT P0, URZ, PT ;  /* 0x0000000000ff782f */ /* 0x000fe20003800000 */
[----:B------:R-:W-:-:S04]  /*2110*/  ULEA UR17, UR15, UR11, 0xf ;  /* 0x0000000b0f117291 */ /* 0x000fc8000f8e78ff */
[----:B------:R-:W-:Y:S01]  /*2120*/  VOTEU.ANY UP0, P1 ;  /* 0x0000000000ff7886 */ /* 0x000fe20000800100 */
[----:B------:R-:W-:Y:S01]  /*2130*/  ISETP.LT.U32.AND P0, PT, R68, 0x40, P0 ;  /* 0x000000404400780c */ /* 0x000fe20000701070 */
[----:B------:R-:W-:Y:S01]  /*2140*/  ULEA UR4, UR5, UR17, 0xe ;  /* 0x0000001105047291 */ /* 0x000fe2000f8e70ff */
[----:B------:R3:W-:Y:S02]  /*2150*/  @!P3 SYNCS.ARRIVE.TRANS64 RZ, [UR42+0x24000], R3 ;  /* 0x02400003ffffb9a7 */ /* 0x0007e4000800002a */
[----:B------:R-:W-:Y:S01]  /*2160*/  @UP0 UIADD3 UR21, UPT, UPT, UR42, 0x24000, URZ ;  /* 0x000240002a150890 */ /* 0x000fe2000fffe0ff */
[----:B------:R-:W-:Y:S01]  /*2170*/  VOTEU.ANY UP0, P1 ;  /* 0x0000000000ff7886 */ /* 0x000fe20000800100 */
[----:B------:R-:W-:Y:S01]  /*2180*/  BAR.SYNC.DEFER_BLOCKING 0x0 ;  /* 0x0000000000007b1d */ /* 0x000fe20000010000 */
[----:B---3--:R-:W-:-:S06]  /*2190*/  IMAD.U32 R3, R2, -0x80000000, RZ ;  /* 0x8000000002037824 */ /* 0x008fcc00078e00ff */
[----:B------:R-:W-:Y:S01]  /*21a0*/  VOTEU.ANY UP1, P0 ;  /* 0x0000000000ff7886 */ /* 0x000fe20000020100 */
[----:B------:R-:W-:-:S04]  /*21b0*/  UMOV UR6, UR22 ;  /* 0x0000001600067c82 */ /* 0x000fc80008000000 */
[----:B------:R-:W-:Y:S01]  /*21c0*/  @UP1 UIADD3 UR5, UPT, UPT, UR42, 0x24000, URZ ;  /* 0x000240002a051890 */ /* 0x000fe2000fffe0ff */
[----:B------:R-:W-:Y:S01]  /*21d0*/  VOTEU.ANY UP1, P0 ;  /* 0x0000000000ff7886 */ /* 0x000fe20000020100 */
[----:B------:R3:W-:Y:S01]  /*21e0*/  @UP0 UTMALDG.2D [UR20], [UR8] ;  /* 0x00000014080005b4 */ /* 0x0007e20008008000 */
[----:B------:R-:W-:Y:S01]  /*21f0*/  UISETP.NE.U32.AND UP0, UPT, UR14, URZ, UPT ;  /* 0x000000ff0e00728c */ /* 0x000fe2000bf05070 */
[----:B------:R4:W-:Y:S06]  /*2200*/  MEMBAR.ALL.CTA ;  /* 0x0000000000007992 */ /* 0x0009ec0000008000 */
[----:B----4-:R-:W4:Y:S02]  /*2210*/  FENCE.VIEW.ASYNC.S ;  /* 0x00000000000073c6 */ /* 0x010f240000000000 */
[----:B----4-:R-:W-:Y:S06]  /*2220*/  BAR.SYNC.DEFER_BLOCKING 0x0 ;  /* 0x0000000000007b1d */ /* 0x010fec0000010000 */
[----:B------:R3:W-:Y:S02]  /*2230*/  @UP1 UTMALDG.2D [UR4], [UR32] ;  /* 0x00000004200015b4 */ /* 0x0007e40008008000 */
[----:B------:R-:W-:Y:S06]  /*2240*/  BAR.SYNC.DEFER_BLOCKING 0x0 ;  /* 0x0000000000007b1d */ /* 0x000fec0000010000 */
[----:B------:R-:W4:Y:S02]  /*2250*/  SYNCS.PHASECHK.TRANS64.TRYWAIT P0, [UR42+0x24000], R3 ;  /* 0x02400003ff0075a7 */ /* 0x000f24000800112a */
[----:B---34-:R-:W-:Y:S05]  /*2260*/  @!P0 BRA `(.L_x_61) ;  /* 0x0000000c00888947 */ /* 0x018fea0003800000 */
.L_x_76:
[----:B------:R-:W-:Y:S05]  /*2270*/  BRA.U UP0, `(.L_x_62) ;  /* 0x0000000100f47547 */ /* 0x000fea000b800000 */
[----:B------:R-:W-:Y:S02]  /*2280*/  USHF.R.U32.HI UR20, URZ, 0x4, UR16 ;  /* 0x00000004ff147899 */ /* 0x000fe40008011610 */
[----:B------:R-:W-:Y:S02]  /*2290*/  USHF.R.U32.HI UR24, URZ, 0x4, UR17 ;  /* 0x00000004ff187899 */ /* 0x000fe40008011611 */
[----:B------:R-:W-:Y:S02]  /*22a0*/  USGXT.U32 UR20, UR20, 0xe ;  /* 0x0000000e1414789a */ /* 0x000fe40008000000 */
[----:B------:R-:W-:Y:S02]  /*22b0*/  USGXT.U32 UR24, UR24, 0xe ;  /* 0x0000000e1818789a */ /* 0x000fe40008000000 */
[----:B------:R-:W-:Y:S02]  /*22c0*/  UIADD3 UR28, UP0, UPT, UR20, 0x2, URZ ;  /* 0x00000002141c7890 */ /* 0x000fe4000ff1e0ff */
[----:B------:R-:W-:Y:S01]  /*22d0*/  UIADD3 UR26, UP1, UPT, UR24, 0x2, URZ ;  /* 0x00000002181a7890 */ /* 0x000fe2000ff3e0ff */
[----:B------:R-:W-:Y:S01]  /*22e0*/  UMOV UR4, URZ ;  /* 0x000000ff00047c82 */ /* 0x000fe20008000000 */
[----:B------:R-:W-:Y:S01]  /*22f0*/  UMOV UR5, URZ ;  /* 0x000000ff00057c82 */ /* 0x000fe20008000000 */
[----:B------:R-:W-:-:S02]  /*2300*/  UIADD3.X UR29, UPT, UPT, UR4, 0x40004040, URZ, UP0, !UPT ;  /* 0x40004040041d7890 */ /* 0x000fc400087fe4ff */
[----:B------:R-:W-:Y:S02]  /*2310*/  UIADD3 UR44, UP3, UPT, UR28, 0x2, URZ ;  /* 0x000000021c2c7890 */ /* 0x000fe4000ff7e0ff */
[----:B------:R-:W-:Y:S02]  /*2320*/  UIADD3.X UR27, UPT, UPT, UR5, 0x40004040, URZ, UP1, !UPT ;  /* 0x40004040051b7890 */ /* 0x000fe40008ffe4ff */
[----:B------:R-:W-:Y:S02]  /*2330*/  UIADD3 UR46, UP2, UPT, UR26, 0x2, URZ ;  /* 0x000000021a2e7890 */ /* 0x000fe4000ff5e0ff */
[----:B------:R-:W-:Y:S02]  /*2340*/  UIADD3 UR48, UP6, UPT, UR28, 0x4, URZ ;  /* 0x000000041c307890 */ /* 0x000fe4000ffde0ff */
[----:B------:R-:W-:Y:S02]  /*2350*/  UIADD3 UR50, UP5, UPT, UR26, 0x4, URZ ;  /* 0x000000041a327890 */ /* 0x000fe4000ffbe0ff */
[----:B------:R-:W-:-:S02]  /*2360*/  UIADD3 UR52, UP1, UPT, UR28, 0x1fe, URZ ;  /* 0x000001fe1c347890 */ /* 0x000fc4000ff3e0ff */
[----:B------:R-:W-:Y:S02]  /*2370*/  UIADD3 UR54, UP0, UPT, UR26, 0x3fe, URZ ;  /* 0x000003fe1a367890 */ /* 0x000fe4000ff1e0ff */
[----:B------:R-:W-:Y:S02]  /*2380*/  UIADD3.X UR45, UPT, UPT, UR29, URZ, URZ, UP3, !UPT ;  /* 0x000000ff1d2d7290 */ /* 0x000fe40009ffe4ff */
[----:B------:R-:W-:Y:S02]  /*2390*/  UIADD3 UR56, UP4, UPT, UR28, 0x200, URZ ;  /* 0x000002001c387890 */ /* 0x000fe4000ff9e0ff */
[----:B------:R-:W-:Y:S02]  /*23a0*/  UIADD3 UR58, UP3, UPT, UR26, 0x400, URZ ;  /* 0x000004001a3a7890 */ /* 0x000fe4000ff7e0ff */
[----:B------:R-:W-:Y:S02]  /*23b0*/  UIADD3.X UR47, UPT, UPT, UR27, URZ, URZ, UP2, !UPT ;  /* 0x000000ff1b2f7290 */ /* 0x000fe400097fe4ff */
[----:B------:R-:W-:-:S02]  /*23c0*/  UIADD3.X UR49, UPT, UPT, UR29, URZ, URZ, UP6, !UPT ;  /* 0x000000ff1d317290 */ /* 0x000fc4000b7fe4ff */
[----:B------:R-:W-:Y:S02]  /*23d0*/  UIADD3 UR60, UP2, UPT, UR28, 0x202, URZ ;  /* 0x000002021c3c7890 */ /* 0x000fe4000ff5e0ff */
[----:B------:R-:W-:Y:S02]  /*23e0*/  UIADD3 UR62, UP6, UPT, UR26, 0x402, URZ ;  /* 0x000004021a3e7890 */ /* 0x000fe4000ffde0ff */
[----:B------:R-:W-:Y:S02]  /*23f0*/  UIADD3.X UR51, UPT, UPT, UR27, URZ, URZ, UP5, !UPT ;  /* 0x000000ff1b337290 */ /* 0x000fe4000affe4ff */
[----:B------:R-:W-:Y:S02]  /*2400*/  UIADD3.X UR53, UPT, UPT, UR29, URZ, URZ, UP1, !UPT ;  /* 0x000000ff1d357290 */ /* 0x000fe40008ffe4ff */
[----:B------:R-:W-:Y:S02]  /*2410*/  UIADD3 UR4, UP5, UPT, UR28, 0x204, URZ ;  /* 0x000002041c047890 */ /* 0x000fe4000ffbe0ff */
[----:B------:R-:W-:-:S02]  /*2420*/  UIADD3 UR30, UP1, UPT, UR26, 0x404, URZ ;  /* 0x000004041a1e7890 */ /* 0x000fc4000ff3e0ff */
[----:B------:R-:W-:Y:S02]  /*2430*/  UIADD3.X UR55, UPT, UPT, UR27, URZ, URZ, UP0, !UPT ;  /* 0x000000ff1b377290 */ /* 0x000fe400087fe4ff */
[----:B------:R-:W-:Y:S02]  /*2440*/  UIADD3.X UR57, UPT, UPT, UR29, URZ, URZ, UP4, !UPT ;  /* 0x000000ff1d397290 */ /* 0x000fe4000a7fe4ff */
[----:B------:R-:W-:Y:S02]  /*2450*/  UIADD3.X UR59, UPT, UPT, UR27, URZ, URZ, UP3, !UPT ;  /* 0x000000ff1b3b7290 */ /* 0x000fe40009ffe4ff */
[----:B------:R-:W-:Y:S02]  /*2460*/  UIADD3.X UR61, UPT, UPT, UR29, URZ, URZ, UP2, !UPT ;  /* 0x000000ff1d3d7290 */ /* 0x000fe400097fe4ff */
[----:B------:R-:W-:Y:S01]  /*2470*/  UIADD3.X UR63, UPT, UPT, UR27, URZ, URZ, UP6, !UPT ;  /* 0x000000ff1b3f7290 */ /* 0x000fe2000b7fe4ff */
[----:B------:R-:W-:Y:S01]  /*2480*/  UMOV UR18, 0x0 ;  /* 0x0000000000127882 */ /* 0x000fe20000000000 */
[----:B------:R-:W-:Y:S01]  /*2490*/  UMOV UR19, 0x4200010 ;  /* 0x0420001000137882 */ /* 0x000fe20000000000 */
[----:B------:R-:W-:Y:S01]  /*24a0*/  UMOV UR21, 0x40004040 ;  /* 0x4000404000157882 */ /* 0x000fe20000000000 */
[----:B------:R-:W-:Y:S01]  /*24b0*/  UMOV UR25, 0x40004040 ;  /* 0x4000404000197882 */ /* 0x000fe20000000000 */
[----:B------:R-:W-:Y:S01]  /*24c0*/  UIADD3.X UR5, UPT, UPT, UR29, URZ, URZ, UP5, !UPT ;  /* 0x000000ff1d057290 */ /* 0x000fe2000affe4ff */
[----:B------:R3:W-:Y:S01]  /*24d0*/  UTCHMMA gdesc[UR20], gdesc[UR24], tmem[UR10], tmem[UR18], idesc[UR19], UPT ;  /* 0x00ff1218140075ea */ /* 0x0007e2000b80000a */
[----:B------:R-:W-:Y:S01]  /*24e0*/  UIADD3.X UR31, UPT, UPT, UR27, URZ, URZ, UP1, !UPT ;  /* 0x000000ff1b1f7290 */ /* 0x000fe20008ffe4ff */
[----:B------:R-:W-:Y:S01]  /*24f0*/  UMOV UR16, 0x0 ;  /* 0x0000000000107882 */ /* 0x000fe20000000000 */
[----:B------:R-:W-:Y:S01]  /*2500*/  UMOV UR17, 0x4200010 ;  /* 0x0420001000117882 */ /* 0x000fe20000000000 */
[----:B------:R-:W-:Y:S01]  /*2510*/  UMOV UR40, 0x0 ;  /* 0x0000000000287882 */ /* 0x000fe20000000000 */
[----:B------:R-:W-:Y:S01]  /*2520*/  UMOV UR41, 0x4200010 ;  /* 0x0420001000297882 */ /* 0x000fe20000000000 */
        /* <DEDUP_REMOVED lines=18> */
.L_x_62:
[----:B------:R-:W-:Y:S01]  /*2650*/  ELECT P0, URZ, PT ;  /* 0x0000000000ff782f */ /* 0x000fe20003800000 */
[----:B---3--:R-:W-:-:S03]  /*2660*/  UIADD3 UR4, UPT, UPT, UR42, 0x24020, URZ ;  /* 0x000240202a047890 */ /* 0x008fc6000fffe0ff */
[----:B------:R-:W-:Y:S01]  /*2670*/  ISETP.LT.U32.AND P0, PT, R68, 0x20, P0 ;  /* 0x000000204400780c */ /* 0x000fe20000701070 */
[----:B------:R-:W-:-:S12]  /*2680*/  UMOV UR5, URZ ;  /* 0x000000ff00057c82 */ /* 0x000fd80008000000 */
[----:B------:R-:W-:Y:S01]  /*2690*/  VOTEU.ANY UP0, P0 ;  /* 0x0000000000ff7886 */ /* 0x000fe20000000100 */
[----:B------:R-:W-:-:S04]  /*26a0*/  VOTEU.ANY UP1, P0 ;  /* 0x0000000000ff7886 */ /* 0x000fc80000020100 */
[----:B------:R-:W-:Y:S02]  /*26b0*/  @UP0 UMOV UR4, UR4 ;  /* 0x0000000400040c82 */ /* 0x000fe40008000000 */
[----:B------:R3:W-:Y:S01]  /*26c0*/  @UP1 UTCBAR [UR4], URZ ;  /* 0x000000ff040013e9 */ /* 0x0007e200080000ff */
[----:B------:R-:W-:Y:S06]  /*26d0*/  BAR.SYNC.DEFER_BLOCKING 0x0 ;  /* 0x0000000000007b1d */ /* 0x000fec0000010000 */
[----:B------:R-:W4:Y:S02]  /*26e0*/  SYNCS.PHASECHK.TRANS64.TRYWAIT P0, [UR42+0x24020], R3 ;  /* 0x02402003ff0075a7 */ /* 0x000f24000800112a */
[----:B---34-:R-:W-:Y:S05]  /*26f0*/  @!P0 BRA `(.L_x_63) ;  /* 0x0000000800708947 */ /* 0x018fea0003800000 */
.L_x_77:
[----:B------:R-:W-:Y:S02]  /*2700*/  UIADD3 UR15, UPT, UPT, UR15, 0x1, URZ ;  /* 0x000000010f0f7890 */ /* 0x000fe4000fffe0ff */
[----:B------:R-:W-:Y:S02]  /*2710*/  UIADD3 UR35, UPT, UPT, UR35, 0x80, URZ ;  /* 0x0000008023237890 */ /* 0x000fe4000fffe0ff */
[----:B------:R-:W-:-:S04]  /*2720*/  UISETP.NE.U32.AND UP0, UPT, UR15, 0x3, UPT ;  /* 0x000000030f00788c */ /* 0x000fc8000bf05070 */
[----:B------:R-:W-:Y:S02]  /*2730*/  USEL UR15, UR15, URZ, UP0 ;  /* 0x000000ff0f0f7287 */ /* 0x000fe40008000000 */
[----:B------:R-:W-:Y:S02]  /*2740*/  USEL UR4, URZ, 0x1, UP0 ;  /* 0x00000001ff047887 */ /* 0x000fe40008000000 */
[----:B--2---:R-:W-:-:S04]  /*2750*/  UISETP.GE.AND UP0, UPT, UR35, UR34, UPT ;  /* 0x000000222300728c */ /* 0x004fc8000bf06270 */
[----:B------:R-:W-:-:S05]  /*2760*/  LOP3.LUT R2, R2, UR4, RZ, 0x3c, !PT ;  /* 0x0000000402027c12 */ /* 0x000fca000f8e3cff */
[----:B------:R-:W-:Y:S05]  /*2770*/  BRA.U !UP0, `(.L_x_64) ;  /* 0xfffffff908387547 */ /* 0x000fea000b83ffff */
.L_x_57:
[----:B---34-:R-:W-:Y:S06]  /*2780*/  BAR.SYNC.DEFER_BLOCKING 0x0 ;  /* 0x0000000000007b1d */ /* 0x018fec0000010000 */
[----:B------:R-:W-:Y:S04]  /*2790*/  BSSY.RECONVERGENT B5, `(.L_x_65) ;  /* 0x0000004000057945 */ /* 0x000fe80003800200 */
[----:B------:R-:W-:Y:S05]  /*27a0*/  @P3 BRA `(.L_x_66) ;  /* 0x0000000000083947 */ /* 0x000fea0003800000 */
[----:B------:R-:W2:Y:S02]  /*27b0*/  SYNCS.CCTL.IV [UR11+0x24000] ;  /* 0x02400000ff0079b1 */ /* 0x000ea4000800000b */
[----:B--2---:R-:W2:Y:S02]  /*27c0*/  SYNCS.CCTL.IV [UR11+0x24020] ;  /* 0x02402000ff0079b1 */ /* 0x004ea4000800000b */
.L_x_66:
[----:B------:R-:W-:Y:S05]  /*27d0*/  BSYNC.RECONVERGENT B5 ;  /* 0x0000000000057941 */ /* 0x000fea0003800200 */
.L_x_65:
[----:B--2---:R-:W-:Y:S06]  /*27e0*/  BAR.SYNC.DEFER_BLOCKING 0x0 ;  /* 0x0000000000007b1d */ /* 0x004fec0000010000 */
[----:B------:R-:W-:Y:S04]  /*27f0*/  BSSY.RECONVERGENT B5, `(.L_x_67) ;  /* 0x0000004000057945 */ /* 0x000fe80003800200 */
[----:B------:R-:W-:Y:S05]  /*2800*/  @P3 BRA `(.L_x_68) ;  /* 0x0000000000083947 */ /* 0x000fea0003800000 */
[----:B------:R-:W2:Y:S02]  /*2810*/  SYNCS.CCTL.IV [UR11+0x24008] ;  /* 0x02400800ff0079b1 */ /* 0x000ea4000800000b */
[----:B--2---:R-:W2:Y:S02]  /*2820*/  SYNCS.CCTL.IV [UR11+0x24028] ;  /* 0x02402800ff0079b1 */ /* 0x004ea4000800000b */
.L_x_68:
[----:B------:R-:W-:Y:S05]  /*2830*/  BSYNC.RECONVERGENT B5 ;  /* 0x0000000000057941 */ /* 0x000fea0003800200 */
.L_x_67:
[----:B--2---:R-:W-:Y:S06]  /*2840*/  BAR.SYNC.DEFER_BLOCKING 0x0 ;  /* 0x0000000000007b1d */ /* 0x004fec0000010000 */
[----:B------:R-:W-:Y:S04]  /*2850*/  BSSY.RECONVERGENT B5, `(.L_x_69) ;  /* 0x0000004000057945 */ /* 0x000fe80003800200 */
[----:B------:R-:W-:Y:S05]  /*2860*/  @P3 BRA `(.L_x_70) ;  /* 0x0000000000083947 */ /* 0x000fea0003800000 */
[----:B------:R-:W2:Y:S02]  /*2870*/  SYNCS.CCTL.IV [UR11+0x24010] ;  /* 0x02401000ff0079b1 */ /* 0x000ea4000800000b */
[----:B--2---:R-:W2:Y:S02]  /*2880*/  SYNCS.CCTL.IV [UR11+0x24030] ;  /* 0x02403000ff0079b1 */ /* 0x004ea4000800000b */
.L_x_70:
[----:B------:R-:W-:Y:S05]  /*2890*/  BSYNC.RECONVERGENT B5 ;  /* 0x0000000000057941 */ /* 0x000fea0003800200 */
.L_x_69:
[----:B------:R-:W-:Y:S01]  /*28a0*/  USHF.L.U32 UR4, UR14, 0x15, URZ ;  /* 0x000000150e047899 */ /* 0x000fe200080006ff */
[C---:B------:R-:W-:Y:S01]  /*28b0*/  IMAD.SHL.U32 R4, R0.reuse, 0x80, RZ ;  /* 0x0000008000047824 */ /* 0x040fe200078e00ff */
[----:B------:R-:W-:Y:S01]  /*28c0*/  ELECT P0, URZ, PT ;  /* 0x0000000000ff782f */ /* 0x000fe20003800000 */
[C---:B------:R-:W-:Y:S01]  /*28d0*/  IMAD.SHL.U32 R2, R0.reuse, 0x40, RZ ;  /* 0x0000004000027824 */ /* 0x040fe200078e00ff */
[----:B------:R-:W-:Y:S01]  /*28e0*/  ULOP3.LUT UR4, UR4, 0x600000, URZ, 0xc0, !UPT ;  /* 0x0060000004047892 */ /* 0x000fe2000f8ec0ff */
[----:B------:R-:W-:Y:S01]  /*28f0*/  IMAD.SHL.U32 R3, R0, 0x10, RZ ;  /* 0x0000001000037824 */ /* 0x000fe200078e00ff */
[----:B------:R-:W-:Y:S01]  /*2900*/  LOP3.LUT R5, R4, 0x780, RZ, 0xc0, !PT ;  /* 0x0000078004057812 */ /* 0x000fe200078ec0ff */
[----:B------:R-:W-:Y:S01]  /*2910*/  IMAD.SHL.U32 R0, R0, 0x200, RZ ;  /* 0x0000020000007824 */ /* 0x000fe200078e00ff */
[----:B------:R-:W-:Y:S01]  /*2920*/  LOP3.LUT R2, R2, 0x1800, RZ, 0xc0, !PT ;  /* 0x0000180002027812 */ /* 0x000fe200078ec0ff */
[----:B------:R-:W-:Y:S01]  /*2930*/  UIADD3 UR4, UPT, UPT, UR10, UR4, URZ ;  /* 0x000000040a047290 */ /* 0x000fe2000fffe0ff */
[----:B------:R-:W-:Y:S01]  /*2940*/  ISETP.LT.U32.AND P0, PT, R68, 0x40, P0 ;  /* 0x000000404400780c */ /* 0x000fe20000701070 */
[----:B------:R-:W-:Y:S01]  /*2950*/  ULOP3.LUT UR14, UR14, 0x1, URZ, 0xc0, !UPT ;  /* 0x000000010e0e7892 */ /* 0x000fe2000f8ec0ff */
[----:B------:R-:W-:Y:S01]  /*2960*/  LOP3.LUT R5, R5, 0x2000, R0, 0xf8, !PT ;  /* 0x0000200005057812 */ /* 0x000fe200078ef800 */
[----:B------:R-:W-:Y:S01]  /*2970*/  UMOV UR6, UR23 ;  /* 0x0000001700067c82 */ /* 0x000fe20008000000 */
[----:B------:R-:W-:Y:S01]  /*2980*/  LOP3.LUT R2, R2, 0x70, R3, 0xf8, !PT ;  /* 0x0000007002027812 */ /* 0x000fe200078ef803 */
[----:B------:R-:W-:-:S03]  /*2990*/  ULEA UR5, UR14, UR7, 0x6 ;  /* 0x000000070e057291 */ /* 0x000fc6000f8e30ff */
[----:B------:R-:W-:Y:S02]  /*29a0*/  LOP3.LUT R0, R5, R2, RZ, 0xfc, !PT ;  /* 0x0000000205007212 */ /* 0x000fe400078efcff */
[----:B-----5:R-:W-:Y:S01]  /*29b0*/  LDTM.16dp32bit_t0_t15.x64 R4, tmem[UR4] ;  /* 0x00000004000479ee */ /* 0x020fe20008b00000 */
[----:B------:R-:W3:Y:S01]  /*29c0*/  LDTM.16dp32bit_t16_t31.x64 R4, tmem[UR4+0x40] ;  /* 0x00004004000479ee */ /* 0x000ee20008b20000 */
[----:B------:R-:W-:Y:S01]  /*29d0*/  NOP ;  /* 0x0000000000007918 */ /* 0x000fe20000000000 */
[C---:B------:R-:W-:Y:S01]  /*29e0*/  LOP3.LUT R2, R0.reuse, 0x10, RZ, 0x3c, !PT ;  /* 0x0000001000027812 */ /* 0x040fe200078e3cff */
[----:B------:R-:W-:Y:S01]  /*29f0*/  ULEA UR4, UR14, UR11, 0xd ;  /* 0x0000000b0e047291 */ /* 0x000fe2000f8e68ff */
[----:B------:R-:W-:Y:S01]  /*2a00*/  LOP3.LUT R3, R0, 0x20, RZ, 0x3c, !PT ;  /* 0x0000002000037812 */ /* 0x000fe200078e3cff */
[----:B---3--:R-:W-:Y:S01]  /*2a10*/  VOTEU.ANY UP1, P0 ;  /* 0x0000000000ff7886 */ /* 0x008fe20000020100 */
[----:B------:R-:W-:Y:S01]  /*2a20*/  VOTEU.ANY UP0, P0 ;  /* 0x0000000000ff7886 */ /* 0x000fe20000000100 */
[----:B------:R-:W-:-:S02]  /*2a30*/  F2FP.F16.F32.PACK_AB R4, R5, R4 ;  /* 0x000000040504723e */ /* 0x000fc400000000ff */
[----:B------:R-:W-:Y:S02]  /*2a40*/  F2FP.F16.F32.PACK_AB R5, R7, R6 ;  /* 0x000000060705723e */ /* 0x000fe400000000ff */
[----:B------:R-:W-:Y:S02]  /*2a50*/  F2FP.F16.F32.PACK_AB R12, R13, R12 ;  /* 0x0000000c0d0c723e */ /* 0x000fe400000000ff */
[----:B------:R-:W-:Y:S02]  /*2a60*/  F2FP.F16.F32.PACK_AB R6, R9, R8 ;  /* 0x000000080906723e */ /* 0x000fe400000000ff */
[----:B------:R-:W-:Y:S02]  /*2a70*/  F2FP.F16.F32.PACK_AB R7, R11, R10 ;  /* 0x0000000a0b07723e */ /* 0x000fe400000000ff */
[----:B------:R-:W-:Y:S02]  /*2a80*/  F2FP.F16.F32.PACK_AB R13, R15, R14 ;  /* 0x0000000e0f0d723e */ /* 0x000fe400000000ff */
[----:B------:R-:W-:Y:S01]  /*2a90*/  F2FP.F16.F32.PACK_AB R20, R21, R20 ;  /* 0x000000141514723e */ /* 0x000fe200000000ff */
[----:B--2---:R2:W-:Y:S01]  /*2aa0*/  STS.128 [R0+UR11], R4 ;  /* 0x0000000400007988 */ /* 0x0045e20008000c0b */
[----:B------:R-:W-:-:S02]  /*2ab0*/  F2FP.F16.F32.PACK_AB R14, R17, R16 ;  /* 0x00000010110e723e */ /* 0x000fc400000000ff */
[----:B------:R-:W-:Y:S02]  /*2ac0*/  F2FP.F16.F32.PACK_AB R15, R19, R18 ;  /* 0x00000012130f723e */ /* 0x000fe400000000ff */
[----:B------:R-:W-:Y:S02]  /*2ad0*/  F2FP.F16.F32.PACK_AB R21, R23, R22 ;  /* 0x000000161715723e */ /* 0x000fe400000000ff */
[----:B------:R-:W-:Y:S01]  /*2ae0*/  F2FP.F16.F32.PACK_AB R28, R29, R28 ;  /* 0x0000001c1d1c723e */ /* 0x000fe200000000ff */
[----:B------:R2:W-:Y:S01]  /*2af0*/  STS.128 [R2+UR11], R12 ;  /* 0x0000000c02007988 */ /* 0x0005e20008000c0b */
[----:B------:R-:W-:Y:S02]  /*2b00*/  F2FP.F16.F32.PACK_AB R22, R25, R24 ;  /* 0x000000181916723e */ /* 0x000fe400000000ff */
[----:B------:R-:W-:Y:S02]  /*2b10*/  F2FP.F16.F32.PACK_AB R23, R27, R26 ;  /* 0x0000001a1b17723e */ /* 0x000fe400000000ff */
[----:B------:R-:W-:-:S02]  /*2b20*/  F2FP.F16.F32.PACK_AB R29, R31, R30 ;  /* 0x0000001e1f1d723e */ /* 0x000fc400000000ff */
[----:B------:R-:W-:Y:S01]  /*2b30*/  F2FP.F16.F32.PACK_AB R36, R37, R36 ;  /* 0x000000242524723e */ /* 0x000fe200000000ff */
[----:B------:R2:W-:Y:S01]  /*2b40*/  STS.128 [R3+UR11], R20 ;  /* 0x0000001403007988 */ /* 0x0005e20008000c0b */
[----:B------:R-:W-:Y:S02]  /*2b50*/  F2FP.F16.F32.PACK_AB R30, R33, R32 ;  /* 0x00000020211e723e */ /* 0x000fe400000000ff */
[----:B------:R-:W-:Y:S02]  /*2b60*/  F2FP.F16.F32.PACK_AB R31, R35, R34 ;  /* 0x00000022231f723e */ /* 0x000fe400000000ff */
[----:B------:R-:W-:Y:S02]  /*2b70*/  F2FP.F16.F32.PACK_AB R37, R39, R38 ;  /* 0x000000262725723e */ /* 0x000fe400000000ff */
[----:B------:R-:W-:Y:S02]  /*2b80*/  F2FP.F16.F32.PACK_AB R44, R45, R44 ;  /* 0x0000002c2d2c723e */ /* 0x000fe400000000ff */
[----:B------:R-:W-:-:S02]  /*2b90*/  LOP3.LUT R8, R0, 0x30, RZ, 0x3c, !PT ;  /* 0x0000003000087812 */ /* 0x000fc400078e3cff */
[----:B------:R-:W-:Y:S02]  /*2ba0*/  F2FP.F16.F32.PACK_AB R38, R41, R40 ;  /* 0x000000282926723e */ /* 0x000fe400000000ff */
[----:B------:R-:W-:Y:S01]  /*2bb0*/  F2FP.F16.F32.PACK_AB R39, R43, R42 ;  /* 0x0000002a2b27723e */ /* 0x000fe200000000ff */
[----:B------:R2:W-:Y:S01]  /*2bc0*/  STS.128 [R8+UR11], R28 ;  /* 0x0000001c08007988 */ /* 0x0005e20008000c0b */
[----:B------:R-:W-:Y:S02]  /*2bd0*/  F2FP.F16.F32.PACK_AB R45, R47, R46 ;  /* 0x0000002e2f2d723e */ /* 0x000fe400000000ff */
[----:B------:R-:W-:Y:S02]  /*2be0*/  F2FP.F16.F32.PACK_AB R52, R53, R52 ;  /* 0x000000343534723e */ /* 0x000fe400000000ff */
[----:B------:R-:W-:Y:S02]  /*2bf0*/  LOP3.LUT R9, R0, 0x40, RZ, 0x3c, !PT ;  /* 0x0000004000097812 */ /* 0x000fe400078e3cff */
[----:B------:R-:W-:-:S02]  /*2c00*/  F2FP.F16.F32.PACK_AB R46, R49, R48 ;  /* 0x00000030312e723e */ /* 0x000fc400000000ff */
[----:B------:R-:W-:Y:S01]  /*2c10*/  F2FP.F16.F32.PACK_AB R47, R51, R50 ;  /* 0x00000032332f723e */ /* 0x000fe200000000ff */
[----:B------:R2:W-:Y:S01]  /*2c20*/  STS.128 [R9+UR11], R36 ;  /* 0x0000002409007988 */ /* 0x0005e20008000c0b */
[----:B------:R-:W-:Y:S02]  /*2c30*/  F2FP.F16.F32.PACK_AB R53, R55, R54 ;  /* 0x000000363735723e */ /* 0x000fe400000000ff */
[----:B------:R-:W-:Y:S02]  /*2c40*/  F2FP.F16.F32.PACK_AB R60, R61, R60 ;  /* 0x0000003c3d3c723e */ /* 0x000fe400000000ff */
[----:B------:R-:W-:Y:S02]  /*2c50*/  LOP3.LUT R10, R0, 0x50, RZ, 0x3c, !PT ;  /* 0x00000050000a7812 */ /* 0x000fe400078e3cff */
[----:B------:R-:W-:Y:S02]  /*2c60*/  F2FP.F16.F32.PACK_AB R54, R57, R56 ;  /* 0x000000383936723e */ /* 0x000fe400000000ff */
[----:B------:R-:W-:Y:S01]  /*2c70*/  F2FP.F16.F32.PACK_AB R55, R59, R58 ;  /* 0x0000003a3b37723e */ /* 0x000fe200000000ff */
[----:B------:R2:W-:Y:S01]  /*2c80*/  STS.128 [R10+UR11], R44 ;  /* 0x0000002c0a007988 */ /* 0x0005e20008000c0b */
[----:B------:R-:W-:-:S02]  /*2c90*/  F2FP.F16.F32.PACK_AB R61, R63, R62 ;  /* 0x0000003e3f3d723e */ /* 0x000fc400000000ff */
[C---:B------:R-:W-:Y:S02]  /*2ca0*/  LOP3.LUT R11, R0.reuse, 0x60, RZ, 0x3c, !PT ;  /* 0x00000060000b7812 */ /* 0x040fe400078e3cff */
[----:B------:R-:W-:Y:S02]  /*2cb0*/  F2FP.F16.F32.PACK_AB R62, R65, R64 ;  /* 0x00000040413e723e */ /* 0x000fe400000000ff */
[----:B------:R-:W-:Y:S01]  /*2cc0*/  F2FP.F16.F32.PACK_AB R63, R67, R66 ;  /* 0x00000042433f723e */ /* 0x000fe200000000ff */
[----:B------:R2:W-:Y:S01]  /*2cd0*/  STS.128 [R11+UR11], R52 ;  /* 0x000000340b007988 */ /* 0x0005e20008000c0b */
[----:B------:R-:W-:-:S05]  /*2ce0*/  LOP3.LUT R16, R0, 0x70, RZ, 0x3c, !PT ;  /* 0x0000007000107812 */ /* 0x000fca00078e3cff */
[----:B------:R2:W-:Y:S01]  /*2cf0*/  STS.128 [R16+UR11], R60 ;  /* 0x0000003c10007988 */ /* 0x0005e20008000c0b */
[----:B------:R3:W-:Y:S06]  /*2d00*/  MEMBAR.ALL.CTA ;  /* 0x0000000000007992 */ /* 0x0007ec0000008000 */
[----:B---3--:R-:W3:Y:S02]  /*2d10*/  FENCE.VIEW.ASYNC.S ;  /* 0x00000000000073c6 */ /* 0x008ee40000000000 */
[----:B---3--:R-:W-:Y:S06]  /*2d20*/  BAR.SYNC.DEFER_BLOCKING 0x0 ;  /* 0x0000000000007b1d */ /* 0x008fec0000010000 */
[----:B------:R2:W-:Y:S01]  /*2d30*/  @UP1 UTMASTG.2D [UR4], [UR12] ;  /* 0x000000040c0013b5 */ /* 0x0005e20008008000 */
[----:B------:R0:W-:Y:S01]  /*2d40*/  UTMACMDFLUSH ;  /* 0x00000000000079b7 */ /* 0x0001e20000000000 */
[----:B------:R-:W-:-:S04]  /*2d50*/  DEPBAR.LE SB0, 0x0 ;  /* 0x000080000000791a */ /* 0x000fc80000000000 */
[----:B------:R-:W-:Y:S08]  /*2d60*/  BAR.SYNC.DEFER_BLOCKING 0x0 ;  /* 0x0000000000007b1d */ /* 0x000ff00000010000 */
[----:B------:R-:W-:Y:S06]  /*2d70*/  BAR.SYNC.DEFER_BLOCKING 0x0 ;  /* 0x0000000000007b1d */ /* 0x000fec0000010000 */
[----:B--2---:R-:W-:Y:S05]  /*2d80*/  @P2 BRA `(.L_x_71) ;  /* 0x0000000000a02947 */ /* 0x004fea0003800000 */
[----:B------:R-:W2:Y:S01]  /*2d90*/  S2UR UR5, SR_CgaCtaId ;  /* 0x00000000000579c3 */ /* 0x000ea20000008800 */
[----:B------:R-:W-:Y:S01]  /*2da0*/  NOP ;  /* 0x0000000000007918 */ /* 0x000fe20000000000 */
[----:B------:R-:W-:Y:S01]  /*2db0*/  UMOV UR4, 0x50 ;  /* 0x0000005000047882 */ /* 0x000fe20000000000 */
[----:B------:R-:W-:Y:S02]  /*2dc0*/  IMAD.U32 R0, RZ, RZ, UR10 ;  /* 0x0000000aff007e24 */ /* 0x000fe4000f8e00ff */
[----:B------:R-:W-:Y:S02]  /*2dd0*/  IMAD.MOV.U32 R3, RZ, RZ, 0xf ;  /* 0x0000000fff037424 */ /* 0x000fe400078e00ff */
[----:B------:R-:W-:Y:S01]  /*2de0*/  IMAD.MOV.U32 R7, RZ, RZ, 0x1 ;  /* 0x00000001ff077424 */ /* 0x000fe200078e00ff */
[----:B------:R-:W-:-:S04]  /*2df0*/  LOP3.LUT R0, R0, 0xffff, RZ, 0xc0, !PT ;  /* 0x0000ffff00007812 */ /* 0x000fc800078ec0ff */
[----:B------:R-:W-:-:S05]  /*2e00*/  SHF.R.U32.HI R0, RZ, 0x5, R0 ;  /* 0x00000005ff007819 */ /* 0x000fca0000011600 */
[----:B------:R-:W-:Y:S01]  /*2e10*/  VIADD R2, R0, 0x10 ;  /* 0x0000001000027836 */ /* 0x000fe20000000000 */
[----:B------:R-:W-:Y:S01]  /*2e20*/  SHF.L.U32 R0, R3, R0, RZ ;  /* 0x0000000003007219 */ /* 0x000fe200000006ff */
[----:B--2---:R-:W-:-:S03]  /*2e30*/  ULEA UR6, UR5, UR4, 0x18 ;  /* 0x0000000405067291 */ /* 0x004fc6000f8ec0ff */
[----:B------:R-:W-:-:S04]  /*2e40*/  SHF.L.U32 R3, R7, R2, RZ ;  /* 0x0000000207037219 */ /* 0x000fc800000006ff */
[----:B------:R-:W-:Y:S02]  /*2e50*/  LOP3.LUT R0, R3, R0, RZ, 0xfc, !PT ;  /* 0x0000000003007212 */ /* 0x000fe400078efcff */
[----:B------:R-:W2:Y:S02]  /*2e60*/  LDS R5, [UR6] ;  /* 0x00000006ff057984 */ /* 0x000ea40008000800 */
[C---:B------:R-:W-:Y:S02]  /*2e70*/  LOP3.LUT R2, R0.reuse, 0xffff, RZ, 0xc0, !PT ;  /* 0x0000ffff00027812 */ /* 0x040fe400078ec0ff */
[----:B--2---:R-:W-:-:S04]  /*2e80*/  LOP3.LUT R3, R0, 0xffff, R5, 0x80, !PT ;  /* 0x0000ffff00037812 */ /* 0x004fc800078e8005 */
[----:B------:R-:W-:-:S13]  /*2e90*/  ISETP.NE.AND P0, PT, R3, R2, PT ;  /* 0x000000020300720c */ /* 0x000fda0003f05270 */
[----:B------:R-:W-:Y:S05]  /*2ea0*/  @P0 BRA `(.L_x_72) ;  /* 0x0000000000500947 */ /* 0x000fea0003800000 */
[----:B------:R-:W-:Y:S02]  /*2eb0*/  SHF.R.U32.HI R5, RZ, 0x10, R5 ;  /* 0x00000010ff057819 */ /* 0x000fe40000011605 */
[----:B------:R-:W-:-:S04]  /*2ec0*/  SHF.R.U32.HI R2, RZ, 0x10, R0 ;  /* 0x00000010ff027819 */ /* 0x000fc80000011600 */
[----:B------:R-:W-:-:S04]  /*2ed0*/  LOP3.LUT R5, R5, R2, RZ, 0xc0, !PT ;  /* 0x0000000205057212 */ /* 0x000fc800078ec0ff */
[----:B------:R-:W-:-:S13]  /*2ee0*/  ISETP.NE.AND P0, PT, R5, R2, PT ;  /* 0x000000020500720c */ /* 0x000fda0003f05270 */
[----:B------:R-:W-:Y:S05]  /*2ef0*/  @P0 BRA `(.L_x_73) ;  /* 0x0000000000300947 */ /* 0x000fea0003800000 */
[----:B------:R-:W-:Y:S01]  /*2f00*/  R2UR UR4, R0 ;  /* 0x00000000000472ca */ /* 0x000fe200000e0000 */
[----:B------:R-:W-:Y:S01]  /*2f10*/  VOTEU.ANY UR5, UPT, PT ;  /* 0x0000000000057886 */ /* 0x000fe200038e0100 */
[----:B------:R-:W2:Y:S01]  /*2f20*/  S2R R0, SR_LANEID ;  /* 0x0000000000007919 */ /* 0x000ea20000000000 */
[----:B------:R-:W-:-:S10]  /*2f30*/  UFLO.U32 UR5, UR5 ;  /* 0x00000005000572bd */ /* 0x000fd400080e0000 */
[----:B------:R-:W-:-:S06]  /*2f40*/  ULOP3.LUT UR4, URZ, UR4, URZ, 0x33, !UPT ;  /* 0x00000004ff047292 */ /* 0x000fcc000f8e33ff */
[----:B------:R-:W-:-:S04]  /*2f50*/  IMAD.U32 R2, RZ, RZ, UR4 ;  /* 0x00000004ff027e24 */ /* 0x000fc8000f8e00ff */
[----:B------:R-:W3:Y:S02]  /*2f60*/  REDUX UR7, R2 ;  /* 0x00000000020773c4 */ /* 0x000ee40000000000 */
[----:B------:R4:W-:Y:S01]  /*2f70*/  UTCATOMSWS.AND URZ, UR4 ;  /* 0x0000000400ff79e3 */ /* 0x0009e20008000000 */
[----:B--2---:R-:W-:Y:S01]  /*2f80*/  ISETP.EQ.U32.AND P0, PT, R0, UR5, PT ;  /* 0x0000000500007c0c */ /* 0x004fe2000bf02070 */
[----:B---3--:R-:W-:-:S12]  /*2f90*/  IMAD.U32 R0, RZ, RZ, UR7 ;  /* 0x00000007ff007e24 */ /* 0x008fd8000f8e00ff */
[----:B------:R4:W-:Y:S01]  /*2fa0*/  @P0 ATOMS.AND RZ, [UR6], R0 ;  /* 0x00000000ffff098c */ /* 0x0009e2000a800006 */
[----:B------:R-:W-:Y:S05]  /*2fb0*/  BRA `(.L_x_71) ;  /* 0x0000000000147947 */ /* 0x000fea0003800000 */
.L_x_73:
[----:B------:R-:W-:-:S07]  /*2fc0*/  MOV R2, 0x2fe0 ;  /* 0x00002fe000027802 */ /* 0x000fce0000000f00 */
[----:B-1----:R-:W-:Y:S05]  /*2fd0*/  CALL.REL.NOINC `($__internal_0_$__cuda_sm10x_tcgen05_guardrail_trap_col_being_dealloced_not_returned_by_alloc) ;  /* 0x0000000000447944 */ /* 0x002fea0003c00000 */
[----:B------:R-:W-:Y:S05]  /*2fe0*/  BRA `(.L_x_71) ;  /* 0x0000000000087947 */ /* 0x000fea0003800000 */
.L_x_72:
[----:B------:R-:W-:-:S07]  /*2ff0*/  MOV R2, 0x3010 ;  /* 0x0000301000027802 */ /* 0x000fce0000000f00 */
[----:B-1----:R-:W-:Y:S05]  /*3000*/  CALL.REL.NOINC `($__internal_2_$__cuda_sm10x_tcgen05_guardrail_trap_unallocated_columns_being_dealloced) ;  /* 0x0000000000507944 */ /* 0x002fea0003c00000 */
.L_x_71:
[----:B------:R-:W-:Y:S01]  /*3010*/  NOP ;  /* 0x0000000000007918 */ /* 0x000fe20000000000 */
[----:B----4-:R-:W-:Y:S05]  /*3020*/  EXIT ;  /* 0x000000000000794d */ /* 0x010fea0003800000 */
.L_x_58:
[----:B------:R-:W2:Y:S02]  /*3030*/  SYNCS.PHASECHK.TRANS64.TRYWAIT P0, [UR11+0x24000], RZ ;  /* 0x024000ffff0075a7 */ /* 0x000ea4000800110b */
[----:B--2---:R-:W-:Y:S05]  /*3040*/  @!P0 BRA `(.L_x_58) ;  /* 0xfffffffc00f88947 */ /* 0x004fea000383ffff */
[----:B------:R-:W-:Y:S05]  /*3050*/  BRA `(.L_x_74) ;  /* 0xffffffe800f07947 */ /* 0x000fea000383ffff */
.L_x_60:
[----:B------:R-:W2:Y:S02]  /*3060*/  SYNCS.PHASECHK.TRANS64.TRYWAIT P1, [UR11+0x24020], RZ ;  /* 0x024020ffff0075a7 */ /* 0x000ea4000802110b */
[----:B--2---:R-:W-:Y:S05]  /*3070*/  @!P1 BRA `(.L_x_60) ;  /* 0xfffffffc00f89947 */ /* 0x004fea000383ffff */
[----:B------:R-:W-:Y:S05]  /*3080*/  BRA `(.L_x_75) ;  /* 0xffffffec00e07947 */ /* 0x000fea000383ffff */
.L_x_61:
[----:B------:R-:W3:Y:S02]  /*3090*/  SYNCS.PHASECHK.TRANS64.TRYWAIT P0, [UR42+0x24000], R3 ;  /* 0x02400003ff0075a7 */ /* 0x000ee4000800112a */
[----:B---3--:R-:W-:Y:S05]  /*30a0*/  @!P0 BRA `(.L_x_61) ;  /* 0xfffffffc00f88947 */ /* 0x008fea000383ffff */
[----:B------:R-:W-:Y:S05]  /*30b0*/  BRA `(.L_x_76) ;  /* 0xfffffff0006c7947 */ /* 0x000fea000383ffff */
.L_x_63:
[----:B------:R-:W3:Y:S02]  /*30c0*/  SYNCS.PHASECHK.TRANS64.TRYWAIT P0, [UR42+0x24020], R3 ;  /* 0x02402003ff0075a7 */ /* 0x000ee4000800112a */
[----:B---3--:R-:W-:Y:S05]  /*30d0*/  @!P0 BRA `(.L_x_63) ;  /* 0xfffffffc00f88947 */ /* 0x008fea000383ffff */
[----:B------:R-:W-:Y:S05]  /*30e0*/  BRA `(.L_x_77) ;  /* 0xfffffff400847947 */ /* 0x000fea000383ffff */
        .weak           $__internal_0_$__cuda_sm10x_tcgen05_guardrail_trap_col_being_dealloced_not_returned_by_alloc
        .type           $__internal_0_$__cuda_sm10x_tcgen05_guardrail_trap_col_being_dealloced_not_returned_by_alloc,@function
        .size           $__internal_0_$__cuda_sm10x_tcgen05_guardrail_trap_col_being_dealloced_not_returned_by_alloc,($__internal_1_$__cuda_sm10x_tcgen05_guardrail_trap_phase_invalid_during_alloc - $__internal_0_$__cuda_sm10x_tcgen05_guardrail_trap_col_being_dealloced_not_returned_by_alloc)
$__internal_0_$__cuda_sm10x_tcgen05_guardrail_trap_col_being_dealloced_not_returned_by_alloc:
[----:B------:R-:W-:Y:S05]  /*30f0*/  BPT.TRAP 0x1 ;  /* 0x000000040000795c */ /* 0x000fea0000300000 */
[----:B------:R-:W-:-:S04]  /*3100*/  IMAD.MOV.U32 R3, RZ, RZ, 0x0 ;  /* 0x00000000ff037424 */ /* 0x000fc800078e00ff */
[----:B------:R-:W-:Y:S05]  /*3110*/  RET.REL.NODEC R2 `(gluon_tcgen05) ;  /* 0xffffffcc02b87950 */ /* 0x000fea0003c3ffff */
        .weak           $__internal_1_$__cuda_sm10x_tcgen05_guardrail_trap_phase_invalid_during_alloc
        .type           $__internal_1_$__cuda_sm10x_tcgen05_guardrail_trap_phase_invalid_during_alloc,@function
        .size           $__internal_1_$__cuda_sm10x_tcgen05_guardrail_trap_phase_invalid_during_alloc,($__internal_2_$__cuda_sm10x_tcgen05_guardrail_trap_unallocated_columns_being_dealloced - $__internal_1_$__cuda_sm10x_tcgen05_guardrail_trap_phase_invalid_during_alloc)
$__internal_1_$__cuda_sm10x_tcgen05_guardrail_trap_phase_invalid_during_alloc:
[----:B------:R-:W-:Y:S05]  /*3120*/  BPT.TRAP 0x1 ;  /* 0x000000040000795c */ /* 0x000fea0000300000 */
[----:B------:R-:W-:-:S04]  /*3130*/  IMAD.MOV.U32 R3, RZ, RZ, 0x0 ;  /* 0x00000000ff037424 */ /* 0x000fc800078e00ff */
[----:B------:R-:W-:Y:S05]  /*3140*/  RET.REL.NODEC R2 `(gluon_tcgen05) ;  /* 0xffffffcc02ac7950 */ /* 0x000fea0003c3ffff */
        .weak           $__internal_2_$__cuda_sm10x_tcgen05_guardrail_trap_unallocated_columns_being_dealloced
        .type           $__internal_2_$__cuda_sm10x_tcgen05_guardrail_trap_unallocated_columns_being_dealloced,@function
        .size           $__internal_2_$__cuda_sm10x_tcgen05_guardrail_trap_unallocated_columns_being_dealloced,(.L_x_81 - $__internal_2_$__cuda_sm10x_tcgen05_guardrail_trap_unallocated_columns_being_dealloced)
$__internal_2_$__cuda_sm10x_tcgen05_guardrail_trap_unallocated_columns_being_dealloced:
[----:B------:R-:W-:Y:S05]  /*3150*/  BPT.TRAP 0x1 ;  /* 0x000000040000795c */ /* 0x000fea0000300000 */
[----:B------:R-:W-:-:S04]  /*3160*/  IMAD.MOV.U32 R3, RZ, RZ, 0x0 ;  /* 0x00000000ff037424 */ /* 0x000fc800078e00ff */
[----:B------:R-:W-:Y:S05]  /*3170*/  RET.REL.NODEC R2 `(gluon_tcgen05) ;  /* 0xffffffcc02a07950 */ /* 0x000fea0003c3ffff */
.L_x_78:
[----:B------:R-:W-:-:S00]  /*3180*/  BRA `(.L_x_78) ;  /* 0xfffffffc00fc7947 */ /* 0x000fc0000383ffff */
[----:B------:R-:W-:-:S00]  /*3190*/  NOP ;  /* 0x0000000000007918 */ /* 0x000fc00000000000 */
        /* <DEDUP_REMOVED lines=14> */
.L_x_81:


//--------------------- .nv.shared.gluon_tcgen05  --------------------------
	.section	.nv.shared.gluon_tcgen05,"aw",@nobits
	.sectionflags	@""
	.align	16
	.zero		1024


//--------------------- .nv.shared.reserved.0     --------------------------
	.section	.nv.shared.reserved.0,"aw",@nobits
	.align	8
	.weak		__nv_reservedSMEM_offset_0_alias
	.size		__nv_reservedSMEM_offset_0_alias, 0, 64
	.other		__nv_reservedSMEM_offset_0_alias,@"STO_CUDA_RESERVED_SHARED STV_DEFAULT"
__nv_reservedSMEM_offset_0_alias:
	.zero		0
.nv.shared.reserved.0:
	.zero		64
	.weak		__nv_reservedSMEM_allocation_phase
	.type		__nv_reservedSMEM_allocation_phase,@object
	.size		__nv_reservedSMEM_allocation_phase,(.L_0 - __nv_reservedSMEM_allocation_phase)
__nv_reservedSMEM_allocation_phase:
	.zero		1
.L_0:
	.zero		7
	.weak		__nv_reservedSMEM_devtool_atexit_pc
	.type		__nv_reservedSMEM_devtool_atexit_pc,@object
	.size		__nv_reservedSMEM_devtool_atexit_pc,(__nv_reservedSMEM_allocation_mask - __nv_reservedSMEM_devtool_atexit_pc)
__nv_reservedSMEM_devtool_atexit_pc:
	.zero		8
	.weak		__nv_reservedSMEM_allocation_mask
	.type		__nv_reservedSMEM_allocation_mask,@object
	.size		__nv_reservedSMEM_allocation_mask,(.L_2 - __nv_reservedSMEM_allocation_mask)
__nv_reservedSMEM_allocation_mask:
	.zero		4
.L_2:


//--------------------- .nv.constant0.gluon_tcgen05 --------------------------
	.section	.nv.constant0.gluon_tcgen05,"a",@progbits
	.sectionflags	@""
	.align	4
.nv.constant0.gluon_tcgen05:
	.zero		976


//--------------------- SYMBOLS --------------------------

	.type		.nv.reservedSmem.offset0,@object
	.size		.nv.reservedSmem.offset0,0x4
	.type		.nv.reservedSmem.cap,@object
	.size		.nv.reservedSmem.cap,0x4
